//
// Generated by NVIDIA NVVM Compiler
//
// Compiler Build ID: CL-36424714
// Cuda compilation tools, release 13.0, V13.0.88
// Based on NVVM 20.0.0
//

.version 9.0
.target sm_100
.address_size 64

	// .globl	_Z11create_panoPfP4int4P6float4PjS4_S4_S4_S4_S4_S4_

.visible .entry _Z11create_panoPfP4int4P6float4PjS4_S4_S4_S4_S4_S4_(
	.param .u64 .ptr .align 1 _Z11create_panoPfP4int4P6float4PjS4_S4_S4_S4_S4_S4__param_0,
	.param .u64 .ptr .align 1 _Z11create_panoPfP4int4P6float4PjS4_S4_S4_S4_S4_S4__param_1,
	.param .u64 .ptr .align 1 _Z11create_panoPfP4int4P6float4PjS4_S4_S4_S4_S4_S4__param_2,
	.param .u64 .ptr .align 1 _Z11create_panoPfP4int4P6float4PjS4_S4_S4_S4_S4_S4__param_3,
	.param .u64 .ptr .align 1 _Z11create_panoPfP4int4P6float4PjS4_S4_S4_S4_S4_S4__param_4,
	.param .u64 .ptr .align 1 _Z11create_panoPfP4int4P6float4PjS4_S4_S4_S4_S4_S4__param_5,
	.param .u64 .ptr .align 1 _Z11create_panoPfP4int4P6float4PjS4_S4_S4_S4_S4_S4__param_6,
	.param .u64 .ptr .align 1 _Z11create_panoPfP4int4P6float4PjS4_S4_S4_S4_S4_S4__param_7,
	.param .u64 .ptr .align 1 _Z11create_panoPfP4int4P6float4PjS4_S4_S4_S4_S4_S4__param_8,
	.param .u64 .ptr .align 1 _Z11create_panoPfP4int4P6float4PjS4_S4_S4_S4_S4_S4__param_9
)
{
	.local .align 16 .b8 	__local_depot0[48];
	.reg .b64 	%SP;
	.reg .b64 	%SPL;
	.reg .pred 	%p<16>;
	.reg .b16 	%rs<129>;
	.reg .b32 	%r<121>;
	.reg .b32 	%f<310>;
	.reg .b64 	%rd<113>;
	.reg .b64 	%fd<204>;

	mov.u64 	%SPL, __local_depot0;
	ld.param.u64 	%rd5, [_Z11create_panoPfP4int4P6float4PjS4_S4_S4_S4_S4_S4__param_0];
	ld.param.u64 	%rd6, [_Z11create_panoPfP4int4P6float4PjS4_S4_S4_S4_S4_S4__param_3];
	ld.param.u64 	%rd7, [_Z11create_panoPfP4int4P6float4PjS4_S4_S4_S4_S4_S4__param_4];
	ld.param.u64 	%rd8, [_Z11create_panoPfP4int4P6float4PjS4_S4_S4_S4_S4_S4__param_5];
	ld.param.u64 	%rd9, [_Z11create_panoPfP4int4P6float4PjS4_S4_S4_S4_S4_S4__param_6];
	ld.param.u64 	%rd10, [_Z11create_panoPfP4int4P6float4PjS4_S4_S4_S4_S4_S4__param_7];
	ld.param.u64 	%rd11, [_Z11create_panoPfP4int4P6float4PjS4_S4_S4_S4_S4_S4__param_8];
	cvta.to.global.u64 	%rd12, %rd5;
	add.u64 	%rd1, %SPL, 0;
	st.local.v2.u64 	[%rd1], {%rd6, %rd7};
	st.local.v2.u64 	[%rd1+16], {%rd8, %rd9};
	st.local.v2.u64 	[%rd1+32], {%rd10, %rd11};
	mov.u32 	%r1, %ctaid.y;
	mov.u32 	%r2, %ntid.y;
	mov.u32 	%r3, %tid.y;
	mad.lo.s32 	%r4, %r1, %r2, %r3;
	mov.u32 	%r5, %ctaid.x;
	mov.u32 	%r6, %ntid.x;
	mov.u32 	%r7, %tid.x;
	mad.lo.s32 	%r8, %r5, %r6, %r7;
	cvt.rn.f32.s32 	%f46, %r8;
	cvt.rn.f32.u32 	%f47, %r4;
	ld.global.f32 	%f48, [%rd12];
	ld.global.f32 	%f49, [%rd12+4];
	mul.f32 	%f50, %f49, %f47;
	fma.rn.f32 	%f51, %f48, %f46, %f50;
	ld.global.f32 	%f52, [%rd12+8];
	add.f32 	%f1, %f52, %f51;
	ld.global.f32 	%f53, [%rd12+12];
	ld.global.f32 	%f54, [%rd12+16];
	mul.f32 	%f55, %f54, %f47;
	fma.rn.f32 	%f56, %f53, %f46, %f55;
	ld.global.f32 	%f57, [%rd12+20];
	add.f32 	%f2, %f57, %f56;
	ld.global.f32 	%f58, [%rd12+24];
	ld.global.f32 	%f59, [%rd12+28];
	mul.f32 	%f60, %f59, %f47;
	fma.rn.f32 	%f61, %f58, %f46, %f60;
	ld.global.f32 	%f62, [%rd12+32];
	add.f32 	%f3, %f62, %f61;
	mul.f32 	%f63, %f2, %f2;
	fma.rn.f32 	%f64, %f1, %f1, %f63;
	fma.rn.f32 	%f4, %f3, %f3, %f64;
	setp.neu.f32 	%p1, %f1, 0f00000000;
	@%p1 bra 	$L__BB0_2;
	setp.lt.f32 	%p4, %f2, 0f00000000;
	selp.f32 	%f304, 0fBFC90FDB, 0f3FC90FDB, %p4;
	bra.uni 	$L__BB0_3;
$L__BB0_2:
	div.rn.f32 	%f65, %f2, %f1;
	abs.f32 	%f66, %f65;
	setp.gt.f32 	%p2, %f66, 0f3F800000;
	rcp.approx.ftz.f32 	%f67, %f66;
	selp.f32 	%f68, %f67, %f66, %p2;
	mul.f32 	%f69, %f68, %f68;
	fma.rn.f32 	%f70, %f69, 0f3B2090AA, 0fBC6BE14F;
	fma.rn.f32 	%f71, %f70, %f69, 0f3D23397E;
	fma.rn.f32 	%f72, %f71, %f69, 0fBD948A7A;
	fma.rn.f32 	%f73, %f72, %f69, 0f3DD76B21;
	fma.rn.f32 	%f74, %f73, %f69, 0fBE111E88;
	fma.rn.f32 	%f75, %f74, %f69, 0f3E4CAF60;
	fma.rn.f32 	%f76, %f75, %f69, 0fBEAAAA27;
	mul.f32 	%f77, %f69, %f76;
	fma.rn.f32 	%f78, %f77, %f68, %f68;
	neg.f32 	%f79, %f78;
	fma.rn.f32 	%f80, 0f3F6EE581, 0f3FD774EB, %f79;
	selp.f32 	%f81, %f80, %f78, %p2;
	setp.num.f32 	%p3, %f66, %f66;
	copysign.f32 	%f82, %f65, %f81;
	selp.f32 	%f304, %f82, %f81, %p3;
$L__BB0_3:
	sqrt.rn.f32 	%f83, %f4;
	div.rn.f32 	%f84, %f3, %f83;
	abs.f32 	%f85, %f84;
	fma.rn.f32 	%f86, %f85, 0fBF000000, 0f3F000000;
	rsqrt.approx.ftz.f32 	%f87, %f86;
	mul.f32 	%f88, %f87, %f86;
	mul.f32 	%f89, %f87, 0fBF000000;
	fma.rn.f32 	%f90, %f88, %f89, 0f3F000000;
	fma.rn.f32 	%f91, %f88, %f90, %f88;
	setp.eq.f32 	%p5, %f85, 0f3F800000;
	selp.f32 	%f92, 0f00000000, %f91, %p5;
	setp.gt.f32 	%p6, %f85, 0f3F0F5C29;
	selp.f32 	%f93, %f92, %f85, %p6;
	copysign.f32 	%f94, %f84, %f93;
	mul.f32 	%f95, %f94, %f94;
	fma.rn.f32 	%f96, %f95, 0f3D10ECEF, 0f3C8B1ABB;
	fma.rn.f32 	%f97, %f96, %f95, 0f3CFC028C;
	fma.rn.f32 	%f98, %f97, %f95, 0f3D372139;
	fma.rn.f32 	%f99, %f98, %f95, 0f3D9993DB;
	fma.rn.f32 	%f100, %f99, %f95, 0f3E2AAAC6;
	mul.f32 	%f101, %f95, %f100;
	fma.rn.f32 	%f102, %f101, %f94, %f94;
	neg.f32 	%f103, %f102;
	selp.f32 	%f104, %f102, %f103, %p6;
	fma.rn.f32 	%f105, 0f3F6EE581, 0f3FD774EB, %f104;
	setp.gt.f32 	%p7, %f84, 0f3F0F5C29;
	selp.f32 	%f106, %f102, %f105, %p7;
	add.f32 	%f107, %f106, %f106;
	selp.f32 	%f108, %f107, %f106, %p6;
	setp.lt.f32 	%p8, %f1, 0f00000000;
	neg.f32 	%f109, %f108;
	selp.f32 	%f303, %f109, %f108, %p8;
	setp.geu.f32 	%p9, %f303, 0f00000000;
	@%p9 bra 	$L__BB0_7;
	neg.f32 	%f303, %f303;
	cvt.f64.f32 	%fd1, %f304;
	setp.geu.f64 	%p12, %fd1, 0d400921FB54442D18;
	@%p12 bra 	$L__BB0_6;
	add.f64 	%fd34, %fd1, 0d400921FB54442D18;
	cvt.rn.f32.f64 	%f304, %fd34;
	bra.uni 	$L__BB0_11;
$L__BB0_6:
	add.f64 	%fd33, %fd1, 0dC00921FB54442D18;
	cvt.rn.f32.f64 	%f304, %fd33;
	bra.uni 	$L__BB0_11;
$L__BB0_7:
	cvt.f64.f32 	%fd2, %f303;
	setp.leu.f64 	%p10, %fd2, 0d400921FB54442D18;
	@%p10 bra 	$L__BB0_11;
	add.f64 	%fd28, %fd2, 0dC00921FB54442D18;
	mov.f64 	%fd29, 0d400921FB54442D18;
	sub.f64 	%fd30, %fd29, %fd28;
	cvt.rn.f32.f64 	%f303, %fd30;
	cvt.f64.f32 	%fd3, %f304;
	setp.geu.f64 	%p11, %fd3, 0d400921FB54442D18;
	@%p11 bra 	$L__BB0_10;
	add.f64 	%fd32, %fd3, 0d400921FB54442D18;
	cvt.rn.f32.f64 	%f304, %fd32;
	bra.uni 	$L__BB0_11;
$L__BB0_10:
	add.f64 	%fd31, %fd3, 0dC00921FB54442D18;
	cvt.rn.f32.f64 	%f304, %fd31;
$L__BB0_11:
	setp.geu.f32 	%p13, %f304, 0f00000000;
	@%p13 bra 	$L__BB0_13;
	cvt.f64.f32 	%fd36, %f304;
	add.f64 	%fd37, %fd36, 0d401921FB54442D18;
	cvt.rn.f32.f64 	%f304, %fd37;
	bra.uni 	$L__BB0_15;
$L__BB0_13:
	cvt.f64.f32 	%fd4, %f304;
	setp.leu.f64 	%p14, %fd4, 0d401921FB54442D18;
	@%p14 bra 	$L__BB0_15;
	add.f64 	%fd35, %fd4, 0dC01921FB54442D18;
	cvt.rn.f32.f64 	%f304, %fd35;
$L__BB0_15:
	ld.param.u64 	%rd111, [_Z11create_panoPfP4int4P6float4PjS4_S4_S4_S4_S4_S4__param_2];
	ld.param.u64 	%rd110, [_Z11create_panoPfP4int4P6float4PjS4_S4_S4_S4_S4_S4__param_1];
	cvta.to.global.u64 	%rd14, %rd110;
	cvta.to.global.u64 	%rd15, %rd111;
	fma.rn.f32 	%f111, %f303, 0f44E0E000, 0f00000000;
	cvt.f64.f32 	%fd38, %f111;
	div.rn.f64 	%fd39, %fd38, 0d400921FB54442D18;
	cvt.rn.f32.f64 	%f20, %fd39;
	fma.rn.f32 	%f112, %f304, 0f4560F000, 0f00000000;
	cvt.f64.f32 	%fd40, %f112;
	div.rn.f64 	%fd41, %fd40, 0d401921FB54442D18;
	cvt.rn.f32.f64 	%f21, %fd41;
	cvt.rmi.f32.f32 	%f113, %f20;
	cvt.rzi.s32.f32 	%r9, %f113;
	cvt.rmi.f32.f32 	%f114, %f21;
	cvt.rzi.s32.f32 	%r10, %f114;
	mul.lo.s32 	%r11, %r9, 3600;
	add.s32 	%r12, %r10, %r11;
	mul.wide.s32 	%rd16, %r12, 16;
	add.s64 	%rd17, %rd14, %rd16;
	ld.global.v4.u32 	{%r13, %r14, %r15, %r16}, [%rd17];
	shr.s32 	%r17, %r13, 16;
	mul.wide.u32 	%rd18, %r17, 8;
	add.s64 	%rd19, %rd1, %rd18;
	ld.local.u64 	%rd20, [%rd19];
	and.b32  	%r18, %r13, 65535;
	add.s64 	%rd21, %rd15, %rd16;
	mul.lo.s32 	%r19, %r15, 1200;
	cvt.u64.u32 	%rd22, %r19;
	cvt.u64.u32 	%rd23, %r18;
	add.s64 	%rd24, %rd22, %rd23;
	shl.b64 	%rd25, %rd24, 2;
	add.s64 	%rd26, %rd20, %rd25;
	ld.u32 	%r20, [%rd26];
	mul.lo.s32 	%r21, %r16, 1200;
	cvt.u64.u32 	%rd27, %r21;
	add.s64 	%rd28, %rd27, %rd23;
	shl.b64 	%rd29, %rd28, 2;
	add.s64 	%rd30, %rd20, %rd29;
	ld.u32 	%r22, [%rd30];
	cvt.u64.u32 	%rd31, %r14;
	add.s64 	%rd32, %rd22, %rd31;
	shl.b64 	%rd33, %rd32, 2;
	add.s64 	%rd34, %rd20, %rd33;
	ld.u32 	%r23, [%rd34];
	add.s64 	%rd35, %rd27, %rd31;
	shl.b64 	%rd36, %rd35, 2;
	add.s64 	%rd37, %rd20, %rd36;
	ld.u32 	%r24, [%rd37];
	ld.global.v4.f32 	{%f115, %f116, %f117, %f118}, [%rd21];
	shr.u32 	%r25, %r20, 24;
	cvt.u16.u32 	%rs1, %r25;
	shr.u32 	%r26, %r22, 24;
	cvt.u16.u32 	%rs2, %r26;
	shr.u32 	%r27, %r23, 24;
	cvt.u16.u32 	%rs3, %r27;
	shr.u32 	%r28, %r24, 24;
	cvt.u16.u32 	%rs4, %r28;
	{ .reg .b16 tmp; mov.b32 {tmp, %rs5}, %r20; }
	and.b16  	%rs6, %rs5, 255;
	{ .reg .b16 tmp; mov.b32 {tmp, %rs7}, %r22; }
	and.b16  	%rs8, %rs7, 255;
	{ .reg .b16 tmp; mov.b32 {tmp, %rs9}, %r23; }
	and.b16  	%rs10, %rs9, 255;
	{ .reg .b16 tmp; mov.b32 {tmp, %rs11}, %r24; }
	and.b16  	%rs12, %rs11, 255;
	cvt.u16.u32 	%rs13, %r20;
	shr.u16 	%rs14, %rs13, 8;
	cvt.u16.u32 	%rs15, %r22;
	shr.u16 	%rs16, %rs15, 8;
	cvt.u16.u32 	%rs17, %r23;
	shr.u16 	%rs18, %rs17, 8;
	cvt.u16.u32 	%rs19, %r24;
	shr.u16 	%rs20, %rs19, 8;
	and.b16  	%rs21, %rs13, 255;
	and.b16  	%rs22, %rs15, 255;
	and.b16  	%rs23, %rs17, 255;
	and.b16  	%rs24, %rs19, 255;
	cvt.rn.f32.u16 	%f119, %rs1;
	cvt.rn.f32.u16 	%f120, %rs2;
	mul.f32 	%f121, %f116, %f120;
	fma.rn.f32 	%f122, %f115, %f119, %f121;
	cvt.rn.f32.u16 	%f123, %rs3;
	fma.rn.f32 	%f124, %f117, %f123, %f122;
	cvt.rn.f32.u16 	%f125, %rs4;
	fma.rn.f32 	%f22, %f118, %f125, %f124;
	cvt.rn.f32.u16 	%f126, %rs6;
	cvt.rn.f32.u16 	%f127, %rs8;
	mul.f32 	%f128, %f116, %f127;
	fma.rn.f32 	%f129, %f115, %f126, %f128;
	cvt.rn.f32.u16 	%f130, %rs10;
	fma.rn.f32 	%f131, %f117, %f130, %f129;
	cvt.rn.f32.u16 	%f132, %rs12;
	fma.rn.f32 	%f23, %f118, %f132, %f131;
	cvt.rn.f32.u16 	%f133, %rs14;
	cvt.rn.f32.u16 	%f134, %rs16;
	mul.f32 	%f135, %f116, %f134;
	fma.rn.f32 	%f136, %f115, %f133, %f135;
	cvt.rn.f32.u16 	%f137, %rs18;
	fma.rn.f32 	%f138, %f117, %f137, %f136;
	cvt.rn.f32.u16 	%f139, %rs20;
	fma.rn.f32 	%f24, %f118, %f139, %f138;
	cvt.rn.f32.u16 	%f140, %rs21;
	cvt.rn.f32.u16 	%f141, %rs22;
	mul.f32 	%f142, %f116, %f141;
	fma.rn.f32 	%f143, %f115, %f140, %f142;
	cvt.rn.f32.u16 	%f144, %rs23;
	fma.rn.f32 	%f145, %f117, %f144, %f143;
	cvt.rn.f32.u16 	%f146, %rs24;
	fma.rn.f32 	%f25, %f118, %f146, %f145;
	cvt.rpi.f32.f32 	%f147, %f20;
	cvt.rzi.s32.f32 	%r29, %f147;
	mul.lo.s32 	%r30, %r29, 3600;
	add.s32 	%r31, %r10, %r30;
	mul.wide.s32 	%rd38, %r31, 16;
	add.s64 	%rd39, %rd14, %rd38;
	ld.global.v4.u32 	{%r32, %r33, %r34, %r35}, [%rd39];
	shr.s32 	%r36, %r32, 16;
	mul.wide.u32 	%rd40, %r36, 8;
	add.s64 	%rd41, %rd1, %rd40;
	ld.local.u64 	%rd42, [%rd41];
	and.b32  	%r37, %r32, 65535;
	add.s64 	%rd43, %rd15, %rd38;
	mul.lo.s32 	%r38, %r34, 1200;
	cvt.u64.u32 	%rd44, %r38;
	cvt.u64.u32 	%rd45, %r37;
	add.s64 	%rd46, %rd44, %rd45;
	shl.b64 	%rd47, %rd46, 2;
	add.s64 	%rd48, %rd42, %rd47;
	ld.u32 	%r39, [%rd48];
	mul.lo.s32 	%r40, %r35, 1200;
	cvt.u64.u32 	%rd49, %r40;
	add.s64 	%rd50, %rd49, %rd45;
	shl.b64 	%rd51, %rd50, 2;
	add.s64 	%rd52, %rd42, %rd51;
	ld.u32 	%r41, [%rd52];
	cvt.u64.u32 	%rd53, %r33;
	add.s64 	%rd54, %rd44, %rd53;
	shl.b64 	%rd55, %rd54, 2;
	add.s64 	%rd56, %rd42, %rd55;
	ld.u32 	%r42, [%rd56];
	add.s64 	%rd57, %rd49, %rd53;
	shl.b64 	%rd58, %rd57, 2;
	add.s64 	%rd59, %rd42, %rd58;
	ld.u32 	%r43, [%rd59];
	ld.global.v4.f32 	{%f148, %f149, %f150, %f151}, [%rd43];
	shr.u32 	%r44, %r39, 24;
	cvt.u16.u32 	%rs25, %r44;
	shr.u32 	%r45, %r41, 24;
	cvt.u16.u32 	%rs26, %r45;
	shr.u32 	%r46, %r42, 24;
	cvt.u16.u32 	%rs27, %r46;
	shr.u32 	%r47, %r43, 24;
	cvt.u16.u32 	%rs28, %r47;
	{ .reg .b16 tmp; mov.b32 {tmp, %rs29}, %r39; }
	and.b16  	%rs30, %rs29, 255;
	{ .reg .b16 tmp; mov.b32 {tmp, %rs31}, %r41; }
	and.b16  	%rs32, %rs31, 255;
	{ .reg .b16 tmp; mov.b32 {tmp, %rs33}, %r42; }
	and.b16  	%rs34, %rs33, 255;
	{ .reg .b16 tmp; mov.b32 {tmp, %rs35}, %r43; }
	and.b16  	%rs36, %rs35, 255;
	cvt.u16.u32 	%rs37, %r39;
	shr.u16 	%rs38, %rs37, 8;
	cvt.u16.u32 	%rs39, %r41;
	shr.u16 	%rs40, %rs39, 8;
	cvt.u16.u32 	%rs41, %r42;
	shr.u16 	%rs42, %rs41, 8;
	cvt.u16.u32 	%rs43, %r43;
	shr.u16 	%rs44, %rs43, 8;
	and.b16  	%rs45, %rs37, 255;
	and.b16  	%rs46, %rs39, 255;
	and.b16  	%rs47, %rs41, 255;
	and.b16  	%rs48, %rs43, 255;
	cvt.rn.f32.u16 	%f152, %rs25;
	cvt.rn.f32.u16 	%f153, %rs26;
	mul.f32 	%f154, %f149, %f153;
	fma.rn.f32 	%f155, %f148, %f152, %f154;
	cvt.rn.f32.u16 	%f156, %rs27;
	fma.rn.f32 	%f157, %f150, %f156, %f155;
	cvt.rn.f32.u16 	%f158, %rs28;
	fma.rn.f32 	%f26, %f151, %f158, %f157;
	cvt.rn.f32.u16 	%f159, %rs30;
	cvt.rn.f32.u16 	%f160, %rs32;
	mul.f32 	%f161, %f149, %f160;
	fma.rn.f32 	%f162, %f148, %f159, %f161;
	cvt.rn.f32.u16 	%f163, %rs34;
	fma.rn.f32 	%f164, %f150, %f163, %f162;
	cvt.rn.f32.u16 	%f165, %rs36;
	fma.rn.f32 	%f27, %f151, %f165, %f164;
	cvt.rn.f32.u16 	%f166, %rs38;
	cvt.rn.f32.u16 	%f167, %rs40;
	mul.f32 	%f168, %f149, %f167;
	fma.rn.f32 	%f169, %f148, %f166, %f168;
	cvt.rn.f32.u16 	%f170, %rs42;
	fma.rn.f32 	%f171, %f150, %f170, %f169;
	cvt.rn.f32.u16 	%f172, %rs44;
	fma.rn.f32 	%f28, %f151, %f172, %f171;
	cvt.rn.f32.u16 	%f173, %rs45;
	cvt.rn.f32.u16 	%f174, %rs46;
	mul.f32 	%f175, %f149, %f174;
	fma.rn.f32 	%f176, %f148, %f173, %f175;
	cvt.rn.f32.u16 	%f177, %rs47;
	fma.rn.f32 	%f178, %f150, %f177, %f176;
	cvt.rn.f32.u16 	%f179, %rs48;
	fma.rn.f32 	%f29, %f151, %f179, %f178;
	cvt.rpi.f32.f32 	%f180, %f21;
	cvt.rzi.s32.f32 	%r48, %f180;
	add.s32 	%r49, %r48, %r11;
	mul.wide.s32 	%rd60, %r49, 16;
	add.s64 	%rd61, %rd14, %rd60;
	ld.global.v4.u32 	{%r50, %r51, %r52, %r53}, [%rd61];
	shr.s32 	%r54, %r50, 16;
	mul.wide.u32 	%rd62, %r54, 8;
	add.s64 	%rd63, %rd1, %rd62;
	ld.local.u64 	%rd64, [%rd63];
	and.b32  	%r55, %r50, 65535;
	add.s64 	%rd65, %rd15, %rd60;
	mul.lo.s32 	%r56, %r52, 1200;
	cvt.u64.u32 	%rd66, %r56;
	cvt.u64.u32 	%rd67, %r55;
	add.s64 	%rd68, %rd66, %rd67;
	shl.b64 	%rd69, %rd68, 2;
	add.s64 	%rd70, %rd64, %rd69;
	ld.u32 	%r57, [%rd70];
	mul.lo.s32 	%r58, %r53, 1200;
	cvt.u64.u32 	%rd71, %r58;
	add.s64 	%rd72, %rd71, %rd67;
	shl.b64 	%rd73, %rd72, 2;
	add.s64 	%rd74, %rd64, %rd73;
	ld.u32 	%r59, [%rd74];
	cvt.u64.u32 	%rd75, %r51;
	add.s64 	%rd76, %rd66, %rd75;
	shl.b64 	%rd77, %rd76, 2;
	add.s64 	%rd78, %rd64, %rd77;
	ld.u32 	%r60, [%rd78];
	add.s64 	%rd79, %rd71, %rd75;
	shl.b64 	%rd80, %rd79, 2;
	add.s64 	%rd81, %rd64, %rd80;
	ld.u32 	%r61, [%rd81];
	ld.global.v4.f32 	{%f181, %f182, %f183, %f184}, [%rd65];
	shr.u32 	%r62, %r57, 24;
	cvt.u16.u32 	%rs49, %r62;
	shr.u32 	%r63, %r59, 24;
	cvt.u16.u32 	%rs50, %r63;
	shr.u32 	%r64, %r60, 24;
	cvt.u16.u32 	%rs51, %r64;
	shr.u32 	%r65, %r61, 24;
	cvt.u16.u32 	%rs52, %r65;
	{ .reg .b16 tmp; mov.b32 {tmp, %rs53}, %r57; }
	and.b16  	%rs54, %rs53, 255;
	{ .reg .b16 tmp; mov.b32 {tmp, %rs55}, %r59; }
	and.b16  	%rs56, %rs55, 255;
	{ .reg .b16 tmp; mov.b32 {tmp, %rs57}, %r60; }
	and.b16  	%rs58, %rs57, 255;
	{ .reg .b16 tmp; mov.b32 {tmp, %rs59}, %r61; }
	and.b16  	%rs60, %rs59, 255;
	cvt.u16.u32 	%rs61, %r57;
	shr.u16 	%rs62, %rs61, 8;
	cvt.u16.u32 	%rs63, %r59;
	shr.u16 	%rs64, %rs63, 8;
	cvt.u16.u32 	%rs65, %r60;
	shr.u16 	%rs66, %rs65, 8;
	cvt.u16.u32 	%rs67, %r61;
	shr.u16 	%rs68, %rs67, 8;
	and.b16  	%rs69, %rs61, 255;
	and.b16  	%rs70, %rs63, 255;
	and.b16  	%rs71, %rs65, 255;
	and.b16  	%rs72, %rs67, 255;
	cvt.rn.f32.u16 	%f185, %rs49;
	cvt.rn.f32.u16 	%f186, %rs50;
	mul.f32 	%f187, %f182, %f186;
	fma.rn.f32 	%f188, %f181, %f185, %f187;
	cvt.rn.f32.u16 	%f189, %rs51;
	fma.rn.f32 	%f190, %f183, %f189, %f188;
	cvt.rn.f32.u16 	%f191, %rs52;
	fma.rn.f32 	%f30, %f184, %f191, %f190;
	cvt.rn.f32.u16 	%f192, %rs54;
	cvt.rn.f32.u16 	%f193, %rs56;
	mul.f32 	%f194, %f182, %f193;
	fma.rn.f32 	%f195, %f181, %f192, %f194;
	cvt.rn.f32.u16 	%f196, %rs58;
	fma.rn.f32 	%f197, %f183, %f196, %f195;
	cvt.rn.f32.u16 	%f198, %rs60;
	fma.rn.f32 	%f31, %f184, %f198, %f197;
	cvt.rn.f32.u16 	%f199, %rs62;
	cvt.rn.f32.u16 	%f200, %rs64;
	mul.f32 	%f201, %f182, %f200;
	fma.rn.f32 	%f202, %f181, %f199, %f201;
	cvt.rn.f32.u16 	%f203, %rs66;
	fma.rn.f32 	%f204, %f183, %f203, %f202;
	cvt.rn.f32.u16 	%f205, %rs68;
	fma.rn.f32 	%f32, %f184, %f205, %f204;
	cvt.rn.f32.u16 	%f206, %rs69;
	cvt.rn.f32.u16 	%f207, %rs70;
	mul.f32 	%f208, %f182, %f207;
	fma.rn.f32 	%f209, %f181, %f206, %f208;
	cvt.rn.f32.u16 	%f210, %rs71;
	fma.rn.f32 	%f211, %f183, %f210, %f209;
	cvt.rn.f32.u16 	%f212, %rs72;
	fma.rn.f32 	%f33, %f184, %f212, %f211;
	add.s32 	%r66, %r48, %r30;
	mul.wide.s32 	%rd82, %r66, 16;
	add.s64 	%rd83, %rd14, %rd82;
	ld.global.v4.u32 	{%r67, %r68, %r69, %r70}, [%rd83];
	shr.s32 	%r71, %r67, 16;
	mul.wide.u32 	%rd84, %r71, 8;
	add.s64 	%rd85, %rd1, %rd84;
	ld.local.u64 	%rd86, [%rd85];
	and.b32  	%r72, %r67, 65535;
	add.s64 	%rd87, %rd15, %rd82;
	mul.lo.s32 	%r73, %r69, 1200;
	cvt.u64.u32 	%rd88, %r73;
	cvt.u64.u32 	%rd89, %r72;
	add.s64 	%rd90, %rd88, %rd89;
	shl.b64 	%rd91, %rd90, 2;
	add.s64 	%rd92, %rd86, %rd91;
	ld.u32 	%r74, [%rd92];
	mul.lo.s32 	%r75, %r70, 1200;
	cvt.u64.u32 	%rd93, %r75;
	add.s64 	%rd94, %rd93, %rd89;
	shl.b64 	%rd95, %rd94, 2;
	add.s64 	%rd96, %rd86, %rd95;
	ld.u32 	%r76, [%rd96];
	cvt.u64.u32 	%rd97, %r68;
	add.s64 	%rd98, %rd88, %rd97;
	shl.b64 	%rd99, %rd98, 2;
	add.s64 	%rd100, %rd86, %rd99;
	ld.u32 	%r77, [%rd100];
	add.s64 	%rd101, %rd93, %rd97;
	shl.b64 	%rd102, %rd101, 2;
	add.s64 	%rd103, %rd86, %rd102;
	ld.u32 	%r78, [%rd103];
	ld.global.v4.f32 	{%f213, %f214, %f215, %f216}, [%rd87];
	shr.u32 	%r79, %r74, 24;
	cvt.u16.u32 	%rs73, %r79;
	shr.u32 	%r80, %r76, 24;
	cvt.u16.u32 	%rs74, %r80;
	shr.u32 	%r81, %r77, 24;
	cvt.u16.u32 	%rs75, %r81;
	shr.u32 	%r82, %r78, 24;
	cvt.u16.u32 	%rs76, %r82;
	{ .reg .b16 tmp; mov.b32 {tmp, %rs77}, %r74; }
	and.b16  	%rs78, %rs77, 255;
	{ .reg .b16 tmp; mov.b32 {tmp, %rs79}, %r76; }
	and.b16  	%rs80, %rs79, 255;
	{ .reg .b16 tmp; mov.b32 {tmp, %rs81}, %r77; }
	and.b16  	%rs82, %rs81, 255;
	{ .reg .b16 tmp; mov.b32 {tmp, %rs83}, %r78; }
	and.b16  	%rs84, %rs83, 255;
	cvt.u16.u32 	%rs85, %r74;
	shr.u16 	%rs86, %rs85, 8;
	cvt.u16.u32 	%rs87, %r76;
	shr.u16 	%rs88, %rs87, 8;
	cvt.u16.u32 	%rs89, %r77;
	shr.u16 	%rs90, %rs89, 8;
	cvt.u16.u32 	%rs91, %r78;
	shr.u16 	%rs92, %rs91, 8;
	and.b16  	%rs93, %rs85, 255;
	and.b16  	%rs94, %rs87, 255;
	and.b16  	%rs95, %rs89, 255;
	and.b16  	%rs96, %rs91, 255;
	cvt.rn.f32.u16 	%f217, %rs73;
	cvt.rn.f32.u16 	%f218, %rs74;
	mul.f32 	%f219, %f214, %f218;
	fma.rn.f32 	%f220, %f213, %f217, %f219;
	cvt.rn.f32.u16 	%f221, %rs75;
	fma.rn.f32 	%f222, %f215, %f221, %f220;
	cvt.rn.f32.u16 	%f223, %rs76;
	fma.rn.f32 	%f34, %f216, %f223, %f222;
	cvt.rn.f32.u16 	%f224, %rs78;
	cvt.rn.f32.u16 	%f225, %rs80;
	mul.f32 	%f226, %f214, %f225;
	fma.rn.f32 	%f227, %f213, %f224, %f226;
	cvt.rn.f32.u16 	%f228, %rs82;
	fma.rn.f32 	%f229, %f215, %f228, %f227;
	cvt.rn.f32.u16 	%f230, %rs84;
	fma.rn.f32 	%f35, %f216, %f230, %f229;
	cvt.rn.f32.u16 	%f231, %rs86;
	cvt.rn.f32.u16 	%f232, %rs88;
	mul.f32 	%f233, %f214, %f232;
	fma.rn.f32 	%f234, %f213, %f231, %f233;
	cvt.rn.f32.u16 	%f235, %rs90;
	fma.rn.f32 	%f236, %f215, %f235, %f234;
	cvt.rn.f32.u16 	%f237, %rs92;
	fma.rn.f32 	%f36, %f216, %f237, %f236;
	cvt.rn.f32.u16 	%f238, %rs93;
	cvt.rn.f32.u16 	%f239, %rs94;
	mul.f32 	%f240, %f214, %f239;
	fma.rn.f32 	%f241, %f213, %f238, %f240;
	cvt.rn.f32.u16 	%f242, %rs95;
	fma.rn.f32 	%f243, %f215, %f242, %f241;
	cvt.rn.f32.u16 	%f244, %rs96;
	fma.rn.f32 	%f37, %f216, %f244, %f243;
	cvt.f64.f32 	%fd5, %f114;
	cvt.f64.f32 	%fd6, %f113;
	mul.f32 	%f245, %f113, %f114;
	cvt.f64.f32 	%fd42, %f245;
	cvt.f64.f32 	%fd7, %f147;
	mul.f32 	%f246, %f147, %f114;
	cvt.f64.f32 	%fd8, %f246;
	cvt.f64.f32 	%fd9, %f180;
	mul.f32 	%f247, %f113, %f180;
	cvt.f64.f32 	%fd10, %f247;
	mul.f32 	%f248, %f147, %f180;
	cvt.f64.f32 	%fd11, %f248;
	mul.f64 	%fd12, %fd6, %fd5;
	mul.f64 	%fd13, %fd12, %fd11;
	mul.f64 	%fd43, %fd7, %fd10;
	fma.rn.f64 	%fd44, %fd43, %fd9, %fd13;
	mul.f64 	%fd45, %fd9, %fd8;
	fma.rn.f64 	%fd14, %fd45, %fd7, %fd44;
	mul.f64 	%fd15, %fd5, %fd10;
	mul.f64 	%fd46, %fd15, %fd7;
	add.f64 	%fd47, %fd46, %fd14;
	mul.f64 	%fd48, %fd7, %fd5;
	mul.f64 	%fd16, %fd48, %fd11;
	add.f64 	%fd49, %fd16, %fd47;
	mul.f64 	%fd50, %fd5, %fd8;
	fma.rn.f64 	%fd51, %fd50, %fd6, %fd49;
	mul.f64 	%fd52, %fd6, %fd9;
	fma.rn.f64 	%fd53, %fd52, %fd11, %fd51;
	fma.rn.f64 	%fd54, %fd12, %fd10, %fd53;
	mul.f64 	%fd55, %fd6, %fd8;
	mul.f64 	%fd56, %fd55, %fd9;
	add.f64 	%fd57, %fd56, %fd54;
	mul.f64 	%fd17, %fd6, %fd42;
	fma.rn.f64 	%fd58, %fd17, %fd9, %fd57;
	mul.f64 	%fd18, %fd5, %fd42;
	mul.f64 	%fd19, %fd18, %fd7;
	add.f64 	%fd59, %fd19, %fd58;
	mul.f64 	%fd20, %fd7, %fd42;
	mul.f64 	%fd21, %fd20, %fd9;
	add.f64 	%fd60, %fd21, %fd59;
	sub.f64 	%fd61, %fd60, %fd46;
	mul.f64 	%fd62, %fd7, %fd9;
	mul.f64 	%fd63, %fd62, %fd11;
	sub.f64 	%fd64, %fd61, %fd63;
	sub.f64 	%fd65, %fd64, %fd56;
	sub.f64 	%fd66, %fd65, %fd13;
	mul.f64 	%fd67, %fd48, %fd10;
	sub.f64 	%fd68, %fd66, %fd67;
	mul.f64 	%fd22, %fd50, %fd7;
	sub.f64 	%fd69, %fd68, %fd22;
	mul.f64 	%fd23, %fd6, %fd10;
	mul.f64 	%fd24, %fd23, %fd9;
	sub.f64 	%fd70, %fd69, %fd24;
	sub.f64 	%fd71, %fd70, %fd13;
	sub.f64 	%fd72, %fd71, %fd56;
	mul.f64 	%fd25, %fd9, %fd42;
	mul.f64 	%fd26, %fd25, %fd7;
	sub.f64 	%fd73, %fd72, %fd26;
	mul.f64 	%fd74, %fd18, %fd6;
	sub.f64 	%fd75, %fd73, %fd74;
	sub.f64 	%fd27, %fd75, %fd21;
	setp.eq.f64 	%p15, %fd27, 0d0000000000000000;
	mov.f32 	%f306, 0f3E800000;
	mov.f32 	%f307, %f306;
	mov.f32 	%f308, %f306;
	mov.f32 	%f309, %f306;
	@%p15 bra 	$L__BB0_17;
	mul.f32 	%f249, %f20, %f21;
	cvt.f64.f32 	%fd76, %f249;
	cvt.f64.f32 	%fd77, %f20;
	cvt.f64.f32 	%fd78, %f21;
	mul.f64 	%fd79, %fd15, %fd7;
	sub.f64 	%fd80, %fd14, %fd79;
	mul.f64 	%fd81, %fd7, %fd9;
	mul.f64 	%fd82, %fd81, %fd11;
	sub.f64 	%fd83, %fd80, %fd82;
	mul.f64 	%fd84, %fd6, %fd8;
	mul.f64 	%fd85, %fd84, %fd9;
	sub.f64 	%fd86, %fd83, %fd85;
	div.rn.f64 	%fd87, %fd86, %fd27;
	mul.f64 	%fd88, %fd6, %fd9;
	fma.rn.f64 	%fd89, %fd88, %fd11, %fd79;
	fma.rn.f64 	%fd90, %fd17, %fd9, %fd89;
	sub.f64 	%fd91, %fd90, %fd13;
	sub.f64 	%fd92, %fd91, %fd24;
	sub.f64 	%fd93, %fd92, %fd26;
	div.rn.f64 	%fd94, %fd93, %fd27;
	add.f64 	%fd95, %fd16, %fd85;
	add.f64 	%fd96, %fd19, %fd95;
	sub.f64 	%fd97, %fd96, %fd22;
	sub.f64 	%fd98, %fd97, %fd13;
	sub.f64 	%fd99, %fd98, %fd21;
	div.rn.f64 	%fd100, %fd99, %fd27;
	mul.f64 	%fd101, %fd5, %fd8;
	mul.f64 	%fd102, %fd101, %fd6;
	fma.rn.f64 	%fd103, %fd12, %fd10, %fd102;
	add.f64 	%fd104, %fd21, %fd103;
	mul.f64 	%fd105, %fd7, %fd5;
	mul.f64 	%fd106, %fd105, %fd10;
	sub.f64 	%fd107, %fd104, %fd106;
	sub.f64 	%fd108, %fd107, %fd85;
	mul.f64 	%fd109, %fd18, %fd6;
	sub.f64 	%fd110, %fd108, %fd109;
	div.rn.f64 	%fd111, %fd110, %fd27;
	mul.f64 	%fd112, %fd7, %fd11;
	mul.f64 	%fd113, %fd7, %fd10;
	add.f64 	%fd114, %fd113, %fd112;
	add.f64 	%fd115, %fd84, %fd114;
	mul.f64 	%fd116, %fd6, %fd11;
	sub.f64 	%fd117, %fd115, %fd116;
	sub.f64 	%fd118, %fd117, %fd113;
	mul.f64 	%fd119, %fd7, %fd8;
	sub.f64 	%fd120, %fd118, %fd119;
	div.rn.f64 	%fd121, %fd120, %fd27;
	add.f64 	%fd122, %fd116, %fd23;
	add.f64 	%fd123, %fd20, %fd122;
	sub.f64 	%fd124, %fd123, %fd113;
	sub.f64 	%fd125, %fd124, %fd116;
	sub.f64 	%fd126, %fd125, %fd17;
	div.rn.f64 	%fd127, %fd126, %fd27;
	add.f64 	%fd128, %fd119, %fd116;
	add.f64 	%fd129, %fd20, %fd128;
	sub.f64 	%fd130, %fd129, %fd112;
	sub.f64 	%fd131, %fd130, %fd84;
	sub.f64 	%fd132, %fd131, %fd20;
	div.rn.f64 	%fd133, %fd132, %fd27;
	add.f64 	%fd134, %fd113, %fd84;
	add.f64 	%fd135, %fd17, %fd134;
	sub.f64 	%fd136, %fd135, %fd84;
	sub.f64 	%fd137, %fd136, %fd23;
	sub.f64 	%fd138, %fd137, %fd20;
	div.rn.f64 	%fd139, %fd138, %fd27;
	mul.f64 	%fd140, %fd9, %fd11;
	add.f64 	%fd141, %fd140, %fd15;
	mul.f64 	%fd142, %fd9, %fd8;
	add.f64 	%fd143, %fd142, %fd141;
	mul.f64 	%fd144, %fd9, %fd10;
	sub.f64 	%fd145, %fd143, %fd144;
	mul.f64 	%fd146, %fd5, %fd11;
	sub.f64 	%fd147, %fd145, %fd146;
	sub.f64 	%fd148, %fd147, %fd142;
	div.rn.f64 	%fd149, %fd148, %fd27;
	add.f64 	%fd150, %fd144, %fd146;
	add.f64 	%fd151, %fd25, %fd150;
	sub.f64 	%fd152, %fd151, %fd140;
	sub.f64 	%fd153, %fd152, %fd15;
	sub.f64 	%fd154, %fd153, %fd25;
	div.rn.f64 	%fd155, %fd154, %fd27;
	add.f64 	%fd156, %fd146, %fd101;
	add.f64 	%fd157, %fd25, %fd156;
	sub.f64 	%fd158, %fd157, %fd142;
	sub.f64 	%fd159, %fd158, %fd146;
	sub.f64 	%fd160, %fd159, %fd18;
	div.rn.f64 	%fd161, %fd160, %fd27;
	add.f64 	%fd162, %fd142, %fd15;
	add.f64 	%fd163, %fd18, %fd162;
	sub.f64 	%fd164, %fd163, %fd15;
	sub.f64 	%fd165, %fd164, %fd101;
	sub.f64 	%fd166, %fd165, %fd25;
	div.rn.f64 	%fd167, %fd166, %fd27;
	add.f64 	%fd168, %fd88, %fd105;
	add.f64 	%fd169, %fd81, %fd168;
	sub.f64 	%fd170, %fd169, %fd81;
	sub.f64 	%fd171, %fd170, %fd12;
	sub.f64 	%fd172, %fd171, %fd81;
	div.rn.f64 	%fd173, %fd172, %fd27;
	add.f64 	%fd174, %fd81, %fd12;
	add.f64 	%fd175, %fd88, %fd174;
	sub.f64 	%fd176, %fd175, %fd88;
	sub.f64 	%fd177, %fd176, %fd105;
	sub.f64 	%fd178, %fd177, %fd88;
	div.rn.f64 	%fd179, %fd178, %fd27;
	add.f64 	%fd180, %fd81, %fd105;
	add.f64 	%fd181, %fd12, %fd180;
	sub.f64 	%fd182, %fd181, %fd105;
	sub.f64 	%fd183, %fd182, %fd105;
	sub.f64 	%fd184, %fd183, %fd88;
	div.rn.f64 	%fd185, %fd184, %fd27;
	add.f64 	%fd186, %fd12, %fd105;
	add.f64 	%fd187, %fd88, %fd186;
	sub.f64 	%fd188, %fd187, %fd81;
	sub.f64 	%fd189, %fd188, %fd12;
	sub.f64 	%fd190, %fd189, %fd12;
	div.rn.f64 	%fd191, %fd190, %fd27;
	fma.rn.f64 	%fd192, %fd121, %fd78, %fd87;
	fma.rn.f64 	%fd193, %fd149, %fd77, %fd192;
	fma.rn.f64 	%fd194, %fd173, %fd76, %fd193;
	fma.rn.f64 	%fd195, %fd127, %fd78, %fd94;
	fma.rn.f64 	%fd196, %fd155, %fd77, %fd195;
	fma.rn.f64 	%fd197, %fd179, %fd76, %fd196;
	fma.rn.f64 	%fd198, %fd133, %fd78, %fd100;
	fma.rn.f64 	%fd199, %fd161, %fd77, %fd198;
	fma.rn.f64 	%fd200, %fd185, %fd76, %fd199;
	fma.rn.f64 	%fd201, %fd139, %fd78, %fd111;
	fma.rn.f64 	%fd202, %fd167, %fd77, %fd201;
	fma.rn.f64 	%fd203, %fd191, %fd76, %fd202;
	cvt.rn.f32.f64 	%f309, %fd194;
	cvt.rn.f32.f64 	%f308, %fd197;
	cvt.rn.f32.f64 	%f307, %fd200;
	cvt.rn.f32.f64 	%f306, %fd203;
$L__BB0_17:
	ld.param.u64 	%rd112, [_Z11create_panoPfP4int4P6float4PjS4_S4_S4_S4_S4_S4__param_9];
	cvt.rmi.f32.f32 	%f250, %f37;
	cvt.rzi.u32.f32 	%r83, %f250;
	cvt.rmi.f32.f32 	%f251, %f34;
	cvt.rzi.u32.f32 	%r84, %f251;
	cvt.rmi.f32.f32 	%f252, %f35;
	cvt.rzi.u32.f32 	%r85, %f252;
	cvt.rmi.f32.f32 	%f253, %f36;
	cvt.rzi.u32.f32 	%r86, %f253;
	cvt.rmi.f32.f32 	%f254, %f33;
	cvt.rzi.u32.f32 	%r87, %f254;
	cvt.rmi.f32.f32 	%f255, %f30;
	cvt.rzi.u32.f32 	%r88, %f255;
	cvt.rmi.f32.f32 	%f256, %f31;
	cvt.rzi.u32.f32 	%r89, %f256;
	cvt.rmi.f32.f32 	%f257, %f32;
	cvt.rzi.u32.f32 	%r90, %f257;
	cvt.rmi.f32.f32 	%f258, %f29;
	cvt.rzi.u32.f32 	%r91, %f258;
	cvt.rmi.f32.f32 	%f259, %f26;
	cvt.rzi.u32.f32 	%r92, %f259;
	cvt.rmi.f32.f32 	%f260, %f27;
	cvt.rzi.u32.f32 	%r93, %f260;
	cvt.rmi.f32.f32 	%f261, %f28;
	cvt.rzi.u32.f32 	%r94, %f261;
	cvt.rmi.f32.f32 	%f262, %f25;
	cvt.rzi.u32.f32 	%r95, %f262;
	cvt.rmi.f32.f32 	%f263, %f22;
	cvt.rzi.u32.f32 	%r96, %f263;
	cvt.rmi.f32.f32 	%f264, %f23;
	cvt.rzi.u32.f32 	%r97, %f264;
	cvt.rmi.f32.f32 	%f265, %f24;
	cvt.rzi.u32.f32 	%r98, %f265;
	cvta.to.global.u64 	%rd104, %rd112;
	cvt.u16.u32 	%rs97, %r96;
	and.b16  	%rs98, %rs97, 255;
	cvt.u16.u32 	%rs99, %r92;
	and.b16  	%rs100, %rs99, 255;
	cvt.u16.u32 	%rs101, %r88;
	and.b16  	%rs102, %rs101, 255;
	cvt.u16.u32 	%rs103, %r84;
	and.b16  	%rs104, %rs103, 255;
	cvt.u16.u32 	%rs105, %r97;
	and.b16  	%rs106, %rs105, 255;
	cvt.u16.u32 	%rs107, %r93;
	and.b16  	%rs108, %rs107, 255;
	cvt.u16.u32 	%rs109, %r89;
	and.b16  	%rs110, %rs109, 255;
	cvt.u16.u32 	%rs111, %r85;
	and.b16  	%rs112, %rs111, 255;
	cvt.u16.u32 	%rs113, %r98;
	and.b16  	%rs114, %rs113, 255;
	cvt.u16.u32 	%rs115, %r94;
	and.b16  	%rs116, %rs115, 255;
	cvt.u16.u32 	%rs117, %r90;
	and.b16  	%rs118, %rs117, 255;
	cvt.u16.u32 	%rs119, %r86;
	and.b16  	%rs120, %rs119, 255;
	cvt.u16.u32 	%rs121, %r95;
	and.b16  	%rs122, %rs121, 255;
	cvt.u16.u32 	%rs123, %r91;
	and.b16  	%rs124, %rs123, 255;
	cvt.u16.u32 	%rs125, %r87;
	and.b16  	%rs126, %rs125, 255;
	cvt.u16.u32 	%rs127, %r83;
	and.b16  	%rs128, %rs127, 255;
	cvt.rn.f32.u16 	%f266, %rs98;
	mul.f32 	%f267, %f309, %f266;
	cvt.rn.f32.u16 	%f268, %rs100;
	fma.rn.f32 	%f269, %f308, %f268, %f267;
	cvt.rn.f32.u16 	%f270, %rs102;
	fma.rn.f32 	%f271, %f307, %f270, %f269;
	cvt.rn.f32.u16 	%f272, %rs104;
	fma.rn.f32 	%f273, %f306, %f272, %f271;
	cvt.rmi.f32.f32 	%f274, %f273;
	cvt.rzi.u32.f32 	%r99, %f274;
	cvt.rn.f32.u16 	%f275, %rs106;
	mul.f32 	%f276, %f309, %f275;
	cvt.rn.f32.u16 	%f277, %rs108;
	fma.rn.f32 	%f278, %f308, %f277, %f276;
	cvt.rn.f32.u16 	%f279, %rs110;
	fma.rn.f32 	%f280, %f307, %f279, %f278;
	cvt.rn.f32.u16 	%f281, %rs112;
	fma.rn.f32 	%f282, %f306, %f281, %f280;
	cvt.rmi.f32.f32 	%f283, %f282;
	cvt.rzi.u32.f32 	%r100, %f283;
	cvt.rn.f32.u16 	%f284, %rs114;
	mul.f32 	%f285, %f309, %f284;
	cvt.rn.f32.u16 	%f286, %rs116;
	fma.rn.f32 	%f287, %f308, %f286, %f285;
	cvt.rn.f32.u16 	%f288, %rs118;
	fma.rn.f32 	%f289, %f307, %f288, %f287;
	cvt.rn.f32.u16 	%f290, %rs120;
	fma.rn.f32 	%f291, %f306, %f290, %f289;
	cvt.rmi.f32.f32 	%f292, %f291;
	cvt.rzi.u32.f32 	%r101, %f292;
	cvt.rn.f32.u16 	%f293, %rs122;
	mul.f32 	%f294, %f309, %f293;
	cvt.rn.f32.u16 	%f295, %rs124;
	fma.rn.f32 	%f296, %f308, %f295, %f294;
	cvt.rn.f32.u16 	%f297, %rs126;
	fma.rn.f32 	%f298, %f307, %f297, %f296;
	cvt.rn.f32.u16 	%f299, %rs128;
	fma.rn.f32 	%f300, %f306, %f299, %f298;
	cvt.rmi.f32.f32 	%f301, %f300;
	cvt.rzi.u32.f32 	%r102, %f301;
	shl.b32 	%r103, %r99, 24;
	shl.b32 	%r104, %r100, 16;
	and.b32  	%r105, %r104, 16711680;
	or.b32  	%r106, %r105, %r103;
	shl.b32 	%r107, %r101, 8;
	and.b32  	%r108, %r107, 65280;
	or.b32  	%r109, %r106, %r108;
	and.b32  	%r110, %r102, 255;
	or.b32  	%r111, %r109, %r110;
	mov.u32 	%r112, %ctaid.y;
	mov.u32 	%r113, %ntid.y;
	mov.u32 	%r114, %tid.y;
	mad.lo.s32 	%r115, %r112, %r113, %r114;
	mul.lo.s32 	%r116, %r115, 640;
	cvt.u64.u32 	%rd105, %r116;
	mov.u32 	%r117, %ctaid.x;
	mov.u32 	%r118, %ntid.x;
	mov.u32 	%r119, %tid.x;
	mad.lo.s32 	%r120, %r117, %r118, %r119;
	cvt.s64.s32 	%rd106, %r120;
	add.s64 	%rd107, %rd105, %rd106;
	shl.b64 	%rd108, %rd107, 2;
	add.s64 	%rd109, %rd104, %rd108;
	st.global.u32 	[%rd109], %r111;
	ret;

}


// ===== COMPILED SASS (sm_100) =====

	.target	sm_100

	.elftype	@"ET_EXEC"


//--------------------- .note.nv.tkinfo           --------------------------
	.section	.note.nv.tkinfo,"",@"SHT_NOTE"
	.sectionflags	@"SHF_NOTE_NV_TKINFO"
	.tkinfo
        /*0018*/ 	.word	0x00000002
        /*0030*/ 	.string	""
        /*0030*/ 	.string	"ptxas"
        /*0030*/ 	.string	"Cuda compilation tools, release 13.0, V13.0.88"
        /*0030*/ 	.string	"Build cuda_13.0.r13.0/compiler.36424714_0"
        /*0030*/ 	.string	"-arch sm_100 -m 64 "



//--------------------- .note.nv.cuinfo           --------------------------
	.section	.note.nv.cuinfo,"",@"SHT_NOTE"
	.sectionflags	@"SHF_NOTE_NV_CUINFO"
        /*0018*/ 	.short	0x0002
        /*001a*/ 	.short	0x0064
        /*001c*/ 	.short	0x0082
	.zero		2


//--------------------- .nv.info                  --------------------------
	.section	.nv.info,"",@"SHT_CUDA_INFO"
	.align	4


	//----- nvinfo : EIATTR_REGCOUNT
	.align		4
        /*0000*/ 	.byte	0x04, 0x2f
        /*0002*/ 	.short	(.L_1 - .L_0)
	.align		4
.L_0:
        /*0004*/ 	.word	index@(_Z11create_panoPfP4int4P6float4PjS4_S4_S4_S4_S4_S4_)
        /*0008*/ 	.word	0x00000066


	//----- nvinfo : EIATTR_FRAME_SIZE
	.align		4
.L_1:
        /*000c*/ 	.byte	0x04, 0x11
        /*000e*/ 	.short	(.L_3 - .L_2)
	.align		4
.L_2:
        /*0010*/ 	.word	index@($__internal_2_$__cuda_sm3x_div_rn_noftz_f32_slowpath)
        /*0014*/ 	.word	0x00000030


	//----- nvinfo : EIATTR_FRAME_SIZE
	.align		4
.L_3:
        /*0018*/ 	.byte	0x04, 0x11
        /*001a*/ 	.short	(.L_5 - .L_4)
	.align		4
.L_4:
        /*001c*/ 	.word	index@($__internal_1_$__cuda_sm20_sqrt_rn_f32_slowpath)
        /*0020*/ 	.word	0x00000030


	//----- nvinfo : EIATTR_FRAME_SIZE
	.align		4
.L_5:
        /*0024*/ 	.byte	0x04, 0x11
        /*0026*/ 	.short	(.L_7 - .L_6)
	.align		4
.L_6:
        /*0028*/ 	.word	index@($__internal_0_$__cuda_sm20_div_rn_f64_full)
        /*002c*/ 	.word	0x00000030


	//----- nvinfo : EIATTR_FRAME_SIZE
	.align		4
.L_7:
        /*0030*/ 	.byte	0x04, 0x11
        /*0032*/ 	.short	(.L_9 - .L_8)
	.align		4
.L_8:
        /*0034*/ 	.word	index@(_Z11create_panoPfP4int4P6float4PjS4_S4_S4_S4_S4_S4_)
        /*0038*/ 	.word	0x00000030


	//----- nvinfo : EIATTR_MIN_STACK_SIZE
	.align		4
.L_9:
        /*003c*/ 	.byte	0x04, 0x12
        /*003e*/ 	.short	(.L_11 - .L_10)
	.align		4
.L_10:
        /*0040*/ 	.word	index@(_Z11create_panoPfP4int4P6float4PjS4_S4_S4_S4_S4_S4_)
        /*0044*/ 	.word	0x00000030
.L_11:


//--------------------- .nv.compat                --------------------------
	.section	.nv.compat,"",@"SHT_CUDA_COMPAT_INFO"
	.align	4
        /*0000*/ 	.byte	0x02, 0x09, 0x00, 0x00, 0x02, 0x02, 0x01, 0x00, 0x02, 0x05, 0x05, 0x00, 0x03, 0x07, 0x01, 0x01
        /*0010*/ 	.byte	0x02, 0x03, 0x00, 0x00, 0x02, 0x06, 0x01, 0x00, 0x04, 0x0b, 0x08, 0x00, 0x01, 0x00, 0x00, 0x00
        /*0020*/ 	.byte	0x00, 0x00, 0x00, 0x00


//--------------------- .nv.info._Z11create_panoPfP4int4P6float4PjS4_S4_S4_S4_S4_S4_ --------------------------
	.section	.nv.info._Z11create_panoPfP4int4P6float4PjS4_S4_S4_S4_S4_S4_,"",@"SHT_CUDA_INFO"
	.sectionflags	@""
	.align	4


	//----- nvinfo : EIATTR_CUDA_API_VERSION
	.align		4
        /*0000*/ 	.byte	0x04, 0x37
        /*0002*/ 	.short	(.L_13 - .L_12)
.L_12:
        /*0004*/ 	.word	0x00000082


	//----- nvinfo : EIATTR_KPARAM_INFO
	.align		4
.L_13:
        /*0008*/ 	.byte	0x04, 0x17
        /*000a*/ 	.short	(.L_15 - .L_14)
.L_14:
        /*000c*/ 	.word	0x00000000
        /*0010*/ 	.short	0x0009
        /*0012*/ 	.short	0x0048
        /*0014*/ 	.byte	0x00, 0xf5, 0x21, 0x00


	//----- nvinfo : EIATTR_KPARAM_INFO
	.align		4
.L_15:
        /*0018*/ 	.byte	0x04, 0x17
        /*001a*/ 	.short	(.L_17 - .L_16)
.L_16:
        /*001c*/ 	.word	0x00000000
        /*0020*/ 	.short	0x0008
        /*0022*/ 	.short	0x0040
        /*0024*/ 	.byte	0x00, 0xf5, 0x21, 0x00


	//----- nvinfo : EIATTR_KPARAM_INFO
	.align		4
.L_17:
        /*0028*/ 	.byte	0x04, 0x17
        /*002a*/ 	.short	(.L_19 - .L_18)
.L_18:
        /*002c*/ 	.word	0x00000000
        /*0030*/ 	.short	0x0007
        /*0032*/ 	.short	0x0038
        /*0034*/ 	.byte	0x00, 0xf5, 0x21, 0x00


	//----- nvinfo : EIATTR_KPARAM_INFO
	.align		4
.L_19:
        /*0038*/ 	.byte	0x04, 0x17
        /*003a*/ 	.short	(.L_21 - .L_20)
.L_20:
        /*003c*/ 	.word	0x00000000
        /*0040*/ 	.short	0x0006
        /*0042*/ 	.short	0x0030
        /*0044*/ 	.byte	0x00, 0xf5, 0x21, 0x00


	//----- nvinfo : EIATTR_KPARAM_INFO
	.align		4
.L_21:
        /*0048*/ 	.byte	0x04, 0x17
        /*004a*/ 	.short	(.L_23 - .L_22)
.L_22:
        /*004c*/ 	.word	0x00000000
        /*0050*/ 	.short	0x0005
        /*0052*/ 	.short	0x0028
        /*0054*/ 	.byte	0x00, 0xf5, 0x21, 0x00


	//----- nvinfo : EIATTR_KPARAM_INFO
	.align		4
.L_23:
        /*0058*/ 	.byte	0x04, 0x17
        /*005a*/ 	.short	(.L_25 - .L_24)
.L_24:
        /*005c*/ 	.word	0x00000000
        /*0060*/ 	.short	0x0004
        /*0062*/ 	.short	0x0020
        /*0064*/ 	.byte	0x00, 0xf5, 0x21, 0x00


	//----- nvinfo : EIATTR_KPARAM_INFO
	.align		4
.L_25:
        /*0068*/ 	.byte	0x04, 0x17
        /*006a*/ 	.short	(.L_27 - .L_26)
.L_26:
        /*006c*/ 	.word	0x00000000
        /*0070*/ 	.short	0x0003
        /*0072*/ 	.short	0x0018
        /*0074*/ 	.byte	0x00, 0xf5, 0x21, 0x00


	//----- nvinfo : EIATTR_KPARAM_INFO
	.align		4
.L_27:
        /*0078*/ 	.byte	0x04, 0x17
        /*007a*/ 	.short	(.L_29 - .L_28)
.L_28:
        /*007c*/ 	.word	0x00000000
        /*0080*/ 	.short	0x0002
        /*0082*/ 	.short	0x0010
        /*0084*/ 	.byte	0x00, 0xf5, 0x21, 0x00


	//----- nvinfo : EIATTR_KPARAM_INFO
	.align		4
.L_29:
        /*0088*/ 	.byte	0x04, 0x17
        /*008a*/ 	.short	(.L_31 - .L_30)
.L_30:
        /*008c*/ 	.word	0x00000000
        /*0090*/ 	.short	0x0001
        /*0092*/ 	.short	0x0008
        /*0094*/ 	.byte	0x00, 0xf5, 0x21, 0x00


	//----- nvinfo : EIATTR_KPARAM_INFO
	.align		4
.L_31:
        /*0098*/ 	.byte	0x04, 0x17
        /*009a*/ 	.short	(.L_33 - .L_32)
.L_32:
        /*009c*/ 	.word	0x00000000
        /*00a0*/ 	.short	0x0000
        /*00a2*/ 	.short	0x0000
        /*00a4*/ 	.byte	0x00, 0xf5, 0x21, 0x00


	//----- nvinfo : EIATTR_SPARSE_MMA_MASK
	.align		4
.L_33:
        /*00a8*/ 	.byte	0x03, 0x50
        /*00aa*/ 	.short	0x0000


	//----- nvinfo : EIATTR_MAXREG_COUNT
	.align		4
        /*00ac*/ 	.byte	0x03, 0x1b
        /*00ae*/ 	.short	0x00ff


	//----- nvinfo : EIATTR_MERCURY_ISA_VERSION
	.align		4
        /*00b0*/ 	.byte	0x03, 0x5f
        /*00b2*/ 	.short	0x0101


	//----- nvinfo : EIATTR_VRC_CTA_INIT_COUNT
	.align		4
        /*00b4*/ 	.byte	0x02, 0x4a
	.zero		1
	.zero		1


	//----- nvinfo : EIATTR_EXIT_INSTR_OFFSETS
	.align		4
        /*00b8*/ 	.byte	0x04, 0x1c
        /*00ba*/ 	.short	(.L_35 - .L_34)


	//   ....[0]....
.L_34:
        /*00bc*/ 	.word	0x00004cf0


	//----- nvinfo : EIATTR_CRS_STACK_SIZE
	.align		4
.L_35:
        /*00c0*/ 	.byte	0x04, 0x1e
        /*00c2*/ 	.short	(.L_37 - .L_36)
.L_36:
        /*00c4*/ 	.word	0x00000000


	//----- nvinfo : EIATTR_CBANK_PARAM_SIZE
	.align		4
.L_37:
        /*00c8*/ 	.byte	0x03, 0x19
        /*00ca*/ 	.short	0x0050


	//----- nvinfo : EIATTR_PARAM_CBANK
	.align		4
        /*00cc*/ 	.byte	0x04, 0x0a
        /*00ce*/ 	.short	(.L_39 - .L_38)
	.align		4
.L_38:
        /*00d0*/ 	.word	index@(.nv.constant0._Z11create_panoPfP4int4P6float4PjS4_S4_S4_S4_S4_S4_)
        /*00d4*/ 	.short	0x0380
        /*00d6*/ 	.short	0x0050


	//----- nvinfo : EIATTR_SW_WAR
	.align		4
.L_39:
        /*00d8*/ 	.byte	0x04, 0x36
        /*00da*/ 	.short	(.L_41 - .L_40)
.L_40:
        /*00dc*/ 	.word	0x00000008
.L_41:


//--------------------- .nv.callgraph             --------------------------
	.section	.nv.callgraph,"",@"SHT_CUDA_CALLGRAPH"
	.align	4
	.sectionentsize	8
	.align		4
        /*0000*/ 	.word	0x00000000
	.align		4
        /*0004*/ 	.word	0xffffffff
	.align		4
        /*0008*/ 	.word	0x00000000
	.align		4
        /*000c*/ 	.word	0xfffffffe
	.align		4
        /*0010*/ 	.word	0x00000000
	.align		4
        /*0014*/ 	.word	0xfffffffd
	.align		4
        /*0018*/ 	.word	0x00000000
	.align		4
        /*001c*/ 	.word	0xfffffffc


//--------------------- .text._Z11create_panoPfP4int4P6float4PjS4_S4_S4_S4_S4_S4_ --------------------------
	.section	.text._Z11create_panoPfP4int4P6float4PjS4_S4_S4_S4_S4_S4_,"ax",@progbits
	.align	128
        .global         _Z11create_panoPfP4int4P6float4PjS4_S4_S4_S4_S4_S4_
        .type           _Z11create_panoPfP4int4P6float4PjS4_S4_S4_S4_S4_S4_,@function
        .size           _Z11create_panoPfP4int4P6float4PjS4_S4_S4_S4_S4_S4_,(.L_x_72 - _Z11create_panoPfP4int4P6float4PjS4_S4_S4_S4_S4_S4_)
        .other          _Z11create_panoPfP4int4P6float4PjS4_S4_S4_S4_S4_S4_,@"STO_CUDA_ENTRY STV_DEFAULT"
_Z11create_panoPfP4int4P6float4PjS4_S4_S4_S4_S4_S4_:
.text._Z11create_panoPfP4int4P6float4PjS4_S4_S4_S4_S4_S4_:
[----:B------:R-:W0:Y:S08]  /*0000*/  LDC R1, c[0x0][0x37c] ;  /* 0x0000df00ff017b82 */ /* 0x000e300000000800 */
[----:B------:R-:W1:Y:S01]  /*0010*/  LDC.64 R2, c[0x0][0x380] ;  /* 0x0000e000ff027b82 */ /* 0x000e620000000a00 */
[----:B------:R-:W1:Y:S01]  /*0020*/  LDCU.64 UR4, c[0x0][0x358] ;  /* 0x00006b00ff0477ac */ /* 0x000e620008000a00 */
[----:B------:R-:W2:Y:S01]  /*0030*/  S2R R5, SR_TID.Y ;  /* 0x0000000000057919 */ /* 0x000ea20000002200 */
[----:B0-----:R-:W-:Y:S01]  /*0040*/  VIADD R1, R1, 0xffffffd0 ;  /* 0xffffffd001017836 */ /* 0x001fe20000000000 */
[----:B------:R-:W0:Y:S04]  /*0050*/  S2R R27, SR_TID.X ;  /* 0x00000000001b7919 */ /* 0x000e280000002100 */
[----:B------:R-:W2:Y:S08]  /*0060*/  S2UR UR6, SR_CTAID.Y ;  /* 0x00000000000679c3 */ /* 0x000eb00000002600 */
[----:B------:R-:W2:Y:S01]  /*0070*/  LDC R0, c[0x0][0x364] ;  /* 0x0000d900ff007b82 */ /* 0x000ea20000000800 */
[----:B-1----:R-:W3:Y:S07]  /*0080*/  LDG.E R4, desc[UR4][R2.64+0x4] ;  /* 0x0000040402047981 */ /* 0x002eee000c1e1900 */
[----:B------:R-:W0:Y:S01]  /*0090*/  S2UR UR7, SR_CTAID.X ;  /* 0x00000000000779c3 */ /* 0x000e220000002500 */
[----:B------:R-:W4:Y:S04]  /*00a0*/  LDG.E R20, desc[UR4][R2.64] ;  /* 0x0000000402147981 */ /* 0x000f28000c1e1900 */
[----:B------:R-:W5:Y:S03]  /*00b0*/  LDG.E R7, desc[UR4][R2.64+0x8] ;  /* 0x0000080402077981 */ /* 0x000f66000c1e1900 */
[----:B------:R-:W1:Y:S01]  /*00c0*/  LDC.64 R8, c[0x0][0x398] ;  /* 0x0000e600ff087b82 */ /* 0x000e620000000a00 */
[----:B------:R-:W5:Y:S04]  /*00d0*/  LDG.E R24, desc[UR4][R2.64+0x10] ;  /* 0x0000100402187981 */ /* 0x000f68000c1e1900 */
[----:B------:R-:W5:Y:S03]  /*00e0*/  LDG.E R22, desc[UR4][R2.64+0xc] ;  /* 0x00000c0402167981 */ /* 0x000f66000c1e1900 */
[----:B------:R-:W1:Y:S01]  /*00f0*/  LDC.64 R10, c[0x0][0x3a0] ;  /* 0x0000e800ff0a7b82 */ /* 0x000e620000000a00 */
[----:B------:R-:W5:Y:S04]  /*0100*/  LDG.E R26, desc[UR4][R2.64+0x1c] ;  /* 0x00001c04021a7981 */ /* 0x000f68000c1e1900 */
[----:B------:R-:W5:Y:S03]  /*0110*/  LDG.E R21, desc[UR4][R2.64+0x14] ;  /* 0x0000140402157981 */ /* 0x000f66000c1e1900 */
[----:B------:R-:W0:Y:S01]  /*0120*/  LDC.64 R12, c[0x0][0x3a8] ;  /* 0x0000ea00ff0c7b82 */ /* 0x000e220000000a00 */
[----:B------:R-:W5:Y:S04]  /*0130*/  LDG.E R23, desc[UR4][R2.64+0x18] ;  /* 0x0000180402177981 */ /* 0x000f68000c1e1900 */
[----:B------:R2:W5:Y:S03]  /*0140*/  LDG.E R25, desc[UR4][R2.64+0x20] ;  /* 0x0000200402197981 */ /* 0x000566000c1e1900 */
[----:B------:R-:W0:Y:S01]  /*0150*/  LDC R6, c[0x0][0x360] ;  /* 0x0000d800ff067b82 */ /* 0x000e220000000800 */
[----:B--2---:R-:W-:Y:S01]  /*0160*/  IMAD R0, R0, UR6, R5 ;  /* 0x0000000600007c24 */ /* 0x004fe2000f8e0205 */
[----:B------:R-:W-:Y:S06]  /*0170*/  BSSY.RECONVERGENT B0, `(.L_x_0) ;  /* 0x000003c000007945 */ /* 0x000fec0003800200 */
[----:B------:R-:W2:Y:S01]  /*0180*/  LDC.64 R14, c[0x0][0x3b0] ;  /* 0x0000ec00ff0e7b82 */ /* 0x000ea20000000a00 */
[----:B------:R-:W-:Y:S01]  /*0190*/  I2FP.F32.U32 R3, R0 ;  /* 0x0000000000037245 */ /* 0x000fe20000201000 */
[----:B-1----:R1:W-:Y:S06]  /*01a0*/  STL.128 [R1], R8 ;  /* 0x0000000801007387 */ /* 0x0023ec0000100c00 */
[----:B------:R-:W1:Y:S08]  /*01b0*/  LDC.64 R16, c[0x0][0x3b8] ;  /* 0x0000ee00ff107b82 */ /* 0x000e700000000a00 */
[----:B------:R-:W1:Y:S01]  /*01c0*/  LDC.64 R18, c[0x0][0x3c0] ;  /* 0x0000f000ff127b82 */ /* 0x000e620000000a00 */
[----:B0-----:R-:W-:-:S05]  /*01d0*/  IMAD R2, R6, UR7, R27 ;  /* 0x0000000706027c24 */ /* 0x001fca000f8e021b */
[----:B------:R-:W-:Y:S01]  /*01e0*/  I2FP.F32.S32 R5, R2 ;  /* 0x0000000200057245 */ /* 0x000fe20000201400 */
[----:B--2---:R0:W-:Y:S04]  /*01f0*/  STL.128 [R1+0x10], R12 ;  /* 0x0000100c01007387 */ /* 0x0041e80000100c00 */
[----:B-1----:R0:W-:Y:S01]  /*0200*/  STL.128 [R1+0x20], R16 ;  /* 0x0000201001007387 */ /* 0x0021e20000100c00 */
[----:B---3--:R-:W-:-:S04]  /*0210*/  FMUL R4, R3, R4 ;  /* 0x0000000403047220 */ /* 0x008fc80000400000 */
[----:B----4-:R-:W-:-:S04]  /*0220*/  FFMA R20, R5, R20, R4 ;  /* 0x0000001405147223 */ /* 0x010fc80000000004 */
[----:B-----5:R-:W-:Y:S01]  /*0230*/  FADD R6, R20, R7 ;  /* 0x0000000714067221 */ /* 0x020fe20000000000 */
[----:B------:R-:W-:-:S04]  /*0240*/  FMUL R0, R3, R24 ;  /* 0x0000001803007220 */ /* 0x000fc80000400000 */
[----:B------:R-:W-:Y:S01]  /*0250*/  FSETP.NEU.AND P0, PT, R6, RZ, PT ;  /* 0x000000ff0600720b */ /* 0x000fe20003f0d000 */
[----:B------:R-:W-:Y:S01]  /*0260*/  FFMA R0, R5, R22, R0 ;  /* 0x0000001605007223 */ /* 0x000fe20000000000 */
[----:B------:R-:W-:-:S03]  /*0270*/  FMUL R2, R3, R26 ;  /* 0x0000001a03027220 */ /* 0x000fc60000400000 */
[----:B------:R-:W-:-:S08]  /*0280*/  FADD R3, R0, R21 ;  /* 0x0000001500037221 */ /* 0x000fd00000000000 */
[----:B------:R-:W-:Y:S01]  /*0290*/  @!P0 FSETP.GEU.AND P1, PT, R21, -R0, PT ;  /* 0x800000001500820b */ /* 0x000fe20003f2e000 */
[----:B------:R-:W-:Y:S02]  /*02a0*/  IMAD.MOV.U32 R0, RZ, RZ, R1 ;  /* 0x000000ffff007224 */ /* 0x000fe400078e0001 */
[----:B------:R-:W-:Y:S01]  /*02b0*/  FFMA R2, R5, R23, R2 ;  /* 0x0000001705027223 */ /* 0x000fe20000000002 */
[----:B------:R-:W-:-:S03]  /*02c0*/  FMUL R5, R3, R3 ;  /* 0x0000000303057220 */ /* 0x000fc60000400000 */
[----:B------:R-:W-:Y:S01]  /*02d0*/  FADD R4, R2, R25 ;  /* 0x0000001902047221 */ /* 0x000fe20000000000 */
[----:B------:R-:W-:Y:S02]  /*02e0*/  @!P0 IMAD.MOV.U32 R2, RZ, RZ, 0x3fc90fdb ;  /* 0x3fc90fdbff028424 */ /* 0x000fe400078e00ff */
[----:B------:R-:W-:-:S03]  /*02f0*/  FFMA R5, R6, R6, R5 ;  /* 0x0000000606057223 */ /* 0x000fc60000000005 */
[----:B------:R-:W-:Y:S01]  /*0300*/  @!P0 FSEL R2, -R2, 1.5707963705062866211, !P1 ;  /* 0x3fc90fdb02028808 */ /* 0x000fe20004800100 */
[----:B------:R-:W-:Y:S01]  /*0310*/  FFMA R5, R4, R4, R5 ;  /* 0x0000000404057223 */ /* 0x000fe20000000005 */
[----:B0-----:R-:W-:Y:S06]  /*0320*/  @!P0 BRA `(.L_x_1) ;  /* 0x0000000000808947 */ /* 0x001fec0003800000 */
[----:B------:R-:W0:Y:S01]  /*0330*/  MUFU.RCP R9, R6 ;  /* 0x0000000600097308 */ /* 0x000e220000001000 */
[----:B------:R-:W-:Y:S07]  /*0340*/  BSSY.RECONVERGENT B1, `(.L_x_2) ;  /* 0x000000b000017945 */ /* 0x000fee0003800200 */
[----:B------:R-:W1:Y:S01]  /*0350*/  FCHK P0, R3, R6 ;  /* 0x0000000603007302 */ /* 0x000e620000000000 */
[----:B0-----:R-:W-:-:S04]  /*0360*/  FFMA R2, -R6, R9, 1 ;  /* 0x3f80000006027423 */ /* 0x001fc80000000109 */
[----:B------:R-:W-:-:S04]  /*0370*/  FFMA R2, R9, R2, R9 ;  /* 0x0000000209027223 */ /* 0x000fc80000000009 */
[----:B------:R-:W-:-:S04]  /*0380*/  FFMA R9, R3, R2, RZ ;  /* 0x0000000203097223 */ /* 0x000fc800000000ff */
[----:B------:R-:W-:-:S04]  /*0390*/  FFMA R8, -R6, R9, R3 ;  /* 0x0000000906087223 */ /* 0x000fc80000000103 */
[----:B------:R-:W-:Y:S01]  /*03a0*/  FFMA R2, R2, R8, R9 ;  /* 0x0000000802027223 */ /* 0x000fe20000000009 */
[----:B-1----:R-:W-:Y:S06]  /*03b0*/  @!P0 BRA `(.L_x_3) ;  /* 0x00000000000c8947 */ /* 0x002fec0003800000 */
[----:B------:R-:W-:-:S07]  /*03c0*/  MOV R13, 0x3e0 ;  /* 0x000003e0000d7802 */ /* 0x000fce0000000f00 */
[----:B------:R-:W-:Y:S05]  /*03d0*/  CALL.REL.NOINC `($__internal_2_$__cuda_sm3x_div_rn_noftz_f32_slowpath) ;  /* 0x0000005000087944 */ /* 0x000fea0003c00000 */
[----:B------:R-:W-:-:S07]  /*03e0*/  IMAD.MOV.U32 R2, RZ, RZ, R10 ;  /* 0x000000ffff027224 */ /* 0x000fce00078e000a */
.L_x_3:
[----:B------:R-:W-:Y:S05]  /*03f0*/  BSYNC.RECONVERGENT B1 ;  /* 0x0000000000017941 */ /* 0x000fea0003800200 */
.L_x_2:
[----:B------:R-:W0:Y:S01]  /*0400*/  MUFU.RCP R3, |R2| ;  /* 0x4000000200037308 */ /* 0x000e220000001000 */
[----:B------:R-:W-:Y:S01]  /*0410*/  FSETP.GT.AND P0, PT, |R2|, 1, PT ;  /* 0x3f8000000200780b */ /* 0x000fe20003f04200 */
[----:B------:R-:W-:Y:S02]  /*0420*/  IMAD.MOV.U32 R9, RZ, RZ, 0x3b2090aa ;  /* 0x3b2090aaff097424 */ /* 0x000fe400078e00ff */
[----:B------:R-:W-:Y:S01]  /*0430*/  IMAD.MOV.U32 R8, RZ, RZ, 0x3f6ee581 ;  /* 0x3f6ee581ff087424 */ /* 0x000fe200078e00ff */
[----:B0-----:R-:W-:-:S05]  /*0440*/  FSEL R3, R3, |R2|, P0 ;  /* 0x4000000203037208 */ /* 0x001fca0000000000 */
[----:B------:R-:W-:-:S04]  /*0450*/  FMUL R6, R3, R3 ;  /* 0x0000000303067220 */ /* 0x000fc80000400000 */
[----:B------:R-:W-:-:S04]  /*0460*/  FFMA R9, R6, R9, -0.014396979473531246185 ;  /* 0xbc6be14f06097423 */ /* 0x000fc80000000009 */
[----:B------:R-:W-:-:S04]  /*0470*/  FFMA R9, R6, R9, 0.039849750697612762451 ;  /* 0x3d23397e06097423 */ /* 0x000fc80000000009 */
[----:B------:R-:W-:-:S04]  /*0480*/  FFMA R9, R6, R9, -0.072529748082160949707 ;  /* 0xbd948a7a06097423 */ /* 0x000fc80000000009 */
[----:B------:R-:W-:-:S04]  /*0490*/  FFMA R9, R6, R9, 0.10518480092287063599 ;  /* 0x3dd76b2106097423 */ /* 0x000fc80000000009 */
[----:B------:R-:W-:-:S04]  /*04a0*/  FFMA R9, R6, R9, -0.14171802997589111328 ;  /* 0xbe111e8806097423 */ /* 0x000fc80000000009 */
[----:B------:R-:W-:-:S04]  /*04b0*/  FFMA R9, R6, R9, 0.19988775253295898438 ;  /* 0x3e4caf6006097423 */ /* 0x000fc80000000009 */
[----:B------:R-:W-:-:S04]  /*04c0*/  FFMA R9, R6, R9, -0.33332940936088562012 ;  /* 0xbeaaaa2706097423 */ /* 0x000fc80000000009 */
[----:B------:R-:W-:-:S04]  /*04d0*/  FMUL R6, R6, R9 ;  /* 0x0000000906067220 */ /* 0x000fc80000400000 */
[----:B------:R-:W-:-:S04]  /*04e0*/  FFMA R3, R3, R6, R3 ;  /* 0x0000000603037223 */ /* 0x000fc80000000003 */
[----:B------:R-:W-:Y:S01]  /*04f0*/  @P0 FFMA R3, R8, 1.6832555532455444336, -R3 ;  /* 0x3fd774eb08030823 */ /* 0x000fe20000000803 */
[----:B------:R-:W-:-:S04]  /*0500*/  FSETP.NAN.AND P0, PT, |R2|, |R2|, PT ;  /* 0x400000020200720b */ /* 0x000fc80003f08200 */
[----:B------:R-:W-:-:S04]  /*0510*/  LOP3.LUT R2, R3, 0x80000000, R2, 0xb8, !PT ;  /* 0x8000000003027812 */ /* 0x000fc800078eb802 */
[----:B------:R-:W-:-:S07]  /*0520*/  FSEL R2, R2, R3, !P0 ;  /* 0x0000000302027208 */ /* 0x000fce0004000000 */
.L_x_1:
[----:B------:R-:W-:Y:S05]  /*0530*/  BSYNC.RECONVERGENT B0 ;  /* 0x0000000000007941 */ /* 0x000fea0003800200 */
.L_x_0:
[----:B------:R-:W-:Y:S01]  /*0540*/  VIADD R3, R5, 0xf3000000 ;  /* 0xf300000005037836 */ /* 0x000fe20000000000 */
[----:B------:R0:W1:Y:S01]  /*0550*/  MUFU.RSQ R6, R5 ;  /* 0x0000000500067308 */ /* 0x0000620000001400 */
[----:B------:R-:W-:Y:S03]  /*0560*/  BSSY.RECONVERGENT B0, `(.L_x_4) ;  /* 0x000000b000007945 */ /* 0x000fe60003800200 */
[----:B------:R-:W-:-:S13]  /*0570*/  ISETP.GT.U32.AND P0, PT, R3, 0x727fffff, PT ;  /* 0x727fffff0300780c */ /* 0x000fda0003f04070 */
[----:B01----:R-:W-:Y:S05]  /*0580*/  @!P0 BRA `(.L_x_5) ;  /* 0x0000000000108947 */ /* 0x003fea0003800000 */
[----:B------:R-:W-:-:S07]  /*0590*/  MOV R11, 0x5b0 ;  /* 0x000005b0000b7802 */ /* 0x000fce0000000f00 */
[----:B------:R-:W-:Y:S05]  /*05a0*/  CALL.REL.NOINC `($__internal_1_$__cuda_sm20_sqrt_rn_f32_slowpath) ;  /* 0x0000004c003c7944 */ /* 0x000fea0003c00000 */
[----:B------:R-:W-:Y:S01]  /*05b0*/  IMAD.MOV.U32 R6, RZ, RZ, R5 ;  /* 0x000000ffff067224 */ /* 0x000fe200078e0005 */
[----:B------:R-:W-:Y:S06]  /*05c0*/  BRA `(.L_x_6) ;  /* 0x0000000000107947 */ /* 0x000fec0003800000 */
.L_x_5:
[----:B------:R-:W-:Y:S01]  /*05d0*/  FMUL.FTZ R8, R5, R6 ;  /* 0x0000000605087220 */ /* 0x000fe20000410000 */
[----:B------:R-:W-:-:S03]  /*05e0*/  FMUL.FTZ R6, R6, 0.5 ;  /* 0x3f00000006067820 */ /* 0x000fc60000410000 */
[----:B------:R-:W-:-:S04]  /*05f0*/  FFMA R5, -R8, R8, R5 ;  /* 0x0000000808057223 */ /* 0x000fc80000000105 */
[----:B------:R-:W-:-:S07]  /*0600*/  FFMA R6, R5, R6, R8 ;  /* 0x0000000605067223 */ /* 0x000fce0000000008 */
.L_x_6:
[----:B------:R-:W-:Y:S05]  /*0610*/  BSYNC.RECONVERGENT B0 ;  /* 0x0000000000007941 */ /* 0x000fea0003800200 */
.L_x_4:
[----:B------:R-:W0:Y:S01]  /*0620*/  MUFU.RCP R3, R6 ;  /* 0x0000000600037308 */ /* 0x000e220000001000 */
[----:B------:R-:W-:Y:S07]  /*0630*/  BSSY.RECONVERGENT B0, `(.L_x_7) ;  /* 0x000000c000007945 */ /* 0x000fee0003800200 */
[----:B------:R-:W1:Y:S01]  /*0640*/  FCHK P0, R4, R6 ;  /* 0x0000000604007302 */ /* 0x000e620000000000 */
[----:B0-----:R-:W-:-:S04]  /*0650*/  FFMA R8, R3, -R6, 1 ;  /* 0x3f80000003087423 */ /* 0x001fc80000000806 */
[----:B------:R-:W-:-:S04]  /*0660*/  FFMA R3, R3, R8, R3 ;  /* 0x0000000803037223 */ /* 0x000fc80000000003 */
[----:B------:R-:W-:-:S04]  /*0670*/  FFMA R5, R4, R3, RZ ;  /* 0x0000000304057223 */ /* 0x000fc800000000ff */
[----:B------:R-:W-:-:S04]  /*0680*/  FFMA R8, R5, -R6, R4 ;  /* 0x8000000605087223 */ /* 0x000fc80000000004 */
[----:B------:R-:W-:Y:S01]  /*0690*/  FFMA R3, R3, R8, R5 ;  /* 0x0000000803037223 */ /* 0x000fe20000000005 */
[----:B-1----:R-:W-:Y:S06]  /*06a0*/  @!P0 BRA `(.L_x_8) ;  /* 0x0000000000108947 */ /* 0x002fec0003800000 */
[----:B------:R-:W-:Y:S01]  /*06b0*/  IMAD.MOV.U32 R3, RZ, RZ, R4 ;  /* 0x000000ffff037224 */ /* 0x000fe200078e0004 */
[----:B------:R-:W-:-:S07]  /*06c0*/  MOV R13, 0x6e0 ;  /* 0x000006e0000d7802 */ /* 0x000fce0000000f00 */
[----:B------:R-:W-:Y:S05]  /*06d0*/  CALL.REL.NOINC `($__internal_2_$__cuda_sm3x_div_rn_noftz_f32_slowpath) ;  /* 0x0000004c00487944 */ /* 0x000fea0003c00000 */
[----:B------:R-:W-:-:S07]  /*06e0*/  IMAD.MOV.U32 R3, RZ, RZ, R10 ;  /* 0x000000ffff037224 */ /* 0x000fce00078e000a */
.L_x_8:
[----:B------:R-:W-:Y:S05]  /*06f0*/  BSYNC.RECONVERGENT B0 ;  /* 0x0000000000007941 */ /* 0x000fea0003800200 */
.L_x_7:
[----:B------:R-:W-:Y:S01]  /*0700*/  IMAD.MOV.U32 R4, RZ, RZ, 0x3f000000 ;  /* 0x3f000000ff047424 */ /* 0x000fe200078e00ff */
[C---:B------:R-:W-:Y:S01]  /*0710*/  FSETP.NEU.AND P1, PT, |R3|.reuse, 1, PT ;  /* 0x3f8000000300780b */ /* 0x040fe20003f2d200 */
[----:B------:R-:W-:Y:S01]  /*0720*/  BSSY.RECONVERGENT B0, `(.L_x_9) ;  /* 0x0000039000007945 */ /* 0x000fe20003800200 */
[C---:B------:R-:W-:Y:S01]  /*0730*/  FSETP.GT.AND P0, PT, |R3|.reuse, 0.56000000238418579102, PT ;  /* 0x3f0f5c290300780b */ /* 0x040fe20003f04200 */
[----:B------:R-:W-:-:S04]  /*0740*/  FFMA R4, |R3|, -R4, 0.5 ;  /* 0x3f00000003047423 */ /* 0x000fc80000000a04 */
[----:B------:R-:W0:Y:S02]  /*0750*/  MUFU.RSQ R5, R4 ;  /* 0x0000000400057308 */ /* 0x000e240000001400 */
[----:B0-----:R-:W-:Y:S01]  /*0760*/  FMUL R6, R4, R5 ;  /* 0x0000000504067220 */ /* 0x001fe20000400000 */
[----:B------:R-:W-:-:S04]  /*0770*/  FMUL R5, R5, -0.5 ;  /* 0xbf00000005057820 */ /* 0x000fc80000400000 */
[----:B------:R-:W-:-:S04]  /*0780*/  FFMA R5, R6, R5, 0.5 ;  /* 0x3f00000006057423 */ /* 0x000fc80000000005 */
[----:B------:R-:W-:-:S05]  /*0790*/  FFMA R5, R6, R5, R6 ;  /* 0x0000000506057223 */ /* 0x000fca0000000006 */
[----:B------:R-:W-:Y:S01]  /*07a0*/  FSEL R6, R5, RZ, P1 ;  /* 0x000000ff05067208 */ /* 0x000fe20000800000 */
[----:B------:R-:W-:Y:S01]  /*07b0*/  IMAD.MOV.U32 R5, RZ, RZ, 0x3d10ecef ;  /* 0x3d10ecefff057424 */ /* 0x000fe200078e00ff */
[----:B------:R-:W-:Y:S02]  /*07c0*/  FSETP.GT.AND P1, PT, R3, 0.56000000238418579102, PT ;  /* 0x3f0f5c290300780b */ /* 0x000fe40003f24000 */
[----:B------:R-:W-:-:S04]  /*07d0*/  FSEL R6, R6, |R3|, P0 ;  /* 0x4000000306067208 */ /* 0x000fc80000000000 */
[----:B------:R-:W-:-:S05]  /*07e0*/  LOP3.LUT R6, R6, 0x80000000, R3, 0xb8, !PT ;  /* 0x8000000006067812 */ /* 0x000fca00078eb803 */
[----:B------:R-:W-:-:S04]  /*07f0*/  FMUL R4, R6, R6 ;  /* 0x0000000606047220 */ /* 0x000fc80000400000 */
[----:B------:R-:W-:-:S04]  /*0800*/  FFMA R5, R4, R5, 0.016980519518256187439 ;  /* 0x3c8b1abb04057423 */ /* 0x000fc80000000005 */
[----:B------:R-:W-:-:S04]  /*0810*/  FFMA R5, R4, R5, 0.030762933194637298584 ;  /* 0x3cfc028c04057423 */ /* 0x000fc80000000005 */
[----:B------:R-:W-:-:S04]  /*0820*/  FFMA R5, R4, R5, 0.044709417968988418579 ;  /* 0x3d37213904057423 */ /* 0x000fc80000000005 */
[----:B------:R-:W-:-:S04]  /*0830*/  FFMA R5, R4, R5, 0.074989043176174163818 ;  /* 0x3d9993db04057423 */ /* 0x000fc80000000005 */
[----:B------:R-:W-:-:S04]  /*0840*/  FFMA R5, R4, R5, 0.16666707396507263184 ;  /* 0x3e2aaac604057423 */ /* 0x000fc80000000005 */
[----:B------:R-:W-:-:S04]  /*0850*/  FMUL R5, R4, R5 ;  /* 0x0000000504057220 */ /* 0x000fc80000400000 */
[----:B------:R-:W-:Y:S01]  /*0860*/  FFMA R3, R6, R5, R6 ;  /* 0x0000000506037223 */ /* 0x000fe20000000006 */
[----:B------:R-:W-:-:S04]  /*0870*/  IMAD.MOV.U32 R5, RZ, RZ, 0x3f6ee581 ;  /* 0x3f6ee581ff057424 */ /* 0x000fc800078e00ff */
[----:B------:R-:W-:-:S05]  /*0880*/  FSEL R4, R3, -R3, P0 ;  /* 0x8000000303047208 */ /* 0x000fca0000000000 */
[----:B------:R-:W-:-:S04]  /*0890*/  @!P1 FFMA R3, R5, 1.6832555532455444336, R4 ;  /* 0x3fd774eb05039823 */ /* 0x000fc80000000004 */
[----:B------:R-:W-:Y:S01]  /*08a0*/  @P0 FADD R3, R3, R3 ;  /* 0x0000000303030221 */ /* 0x000fe20000000000 */
[----:B------:R-:W-:-:S04]  /*08b0*/  FSETP.GEU.AND P0, PT, R7, -R20, PT ;  /* 0x800000140700720b */ /* 0x000fc80003f0e000 */
[----:B------:R-:W-:-:S04]  /*08c0*/  FSEL R3, -R3, R3, !P0 ;  /* 0x0000000303037208 */ /* 0x000fc80004000100 */
[----:B------:R-:W-:-:S13]  /*08d0*/  FSETP.GEU.AND P0, PT, R3, RZ, PT ;  /* 0x000000ff0300720b */ /* 0x000fda0003f0e000 */
[----:B------:R-:W-:Y:S05]  /*08e0*/  @P0 BRA `(.L_x_10) ;  /* 0x0000000000300947 */ /* 0x000fea0003800000 */
[----:B------:R-:W0:Y:S01]  /*08f0*/  F2F.F64.F32 R8, R2 ;  /* 0x0000000200087310 */ /* 0x000e220000201800 */
[----:B------:R-:W-:Y:S01]  /*0900*/  UMOV UR6, 0x54442d18 ;  /* 0x54442d1800067882 */ /* 0x000fe20000000000 */
[----:B------:R-:W-:Y:S01]  /*0910*/  UMOV UR7, 0x400921fb ;  /* 0x400921fb00077882 */ /* 0x000fe20000000000 */
[----:B------:R-:W-:Y:S01]  /*0920*/  FADD R3, -R3, -RZ ;  /* 0x800000ff03037221 */ /* 0x000fe20000000100 */
[----:B0-----:R-:W-:-:S14]  /*0930*/  DSETP.GEU.AND P0, PT, R8, UR6, PT ;  /* 0x0000000608007e2a */ /* 0x001fdc000bf0e000 */
[----:B------:R-:W-:Y:S01]  /*0940*/  @P0 IMAD.MOV.U32 R6, RZ, RZ, 0x54442d18 ;  /* 0x54442d18ff060424 */ /* 0x000fe200078e00ff */
[----:B------:R-:W-:Y:S01]  /*0950*/  @!P0 DADD R4, R8, UR6 ;  /* 0x0000000608048e29 */ /* 0x000fe20008000000 */
[----:B------:R-:W-:-:S05]  /*0960*/  @P0 IMAD.MOV.U32 R7, RZ, RZ, 0x400921fb ;  /* 0x400921fbff070424 */ /* 0x000fca00078e00ff */
[----:B------:R0:W1:Y:S01]  /*0970*/  @!P0 F2F.F32.F64 R2, R4 ;  /* 0x0000000400028310 */ /* 0x0000620000301000 */
[----:B------:R-:W-:-:S07]  /*0980*/  @P0 DADD R6, R8, -R6 ;  /* 0x0000000008060229 */ /* 0x000fce0000000806 */
[----:B------:R0:W2:Y:S01]  /*0990*/  @P0 F2F.F32.F64 R2, R6 ;  /* 0x0000000600020310 */ /* 0x0000a20000301000 */
[----:B------:R-:W-:Y:S05]  /*09a0*/  BRA `(.L_x_11) ;  /* 0x0000000000407947 */ /* 0x000fea0003800000 */
.L_x_10:
[----:B------:R-:W0:Y:S01]  /*09b0*/  F2F.F64.F32 R4, R3 ;  /* 0x0000000300047310 */ /* 0x000e220000201800 */
[----:B------:R-:W-:Y:S02]  /*09c0*/  IMAD.MOV.U32 R8, RZ, RZ, 0x54442d18 ;  /* 0x54442d18ff087424 */ /* 0x000fe400078e00ff */
[----:B------:R-:W-:-:S06]  /*09d0*/  IMAD.MOV.U32 R9, RZ, RZ, 0x400921fb ;  /* 0x400921fbff097424 */ /* 0x000fcc00078e00ff */
[----:B0-----:R-:W-:-:S14]  /*09e0*/  DSETP.GT.AND P0, PT, R4, R8, PT ;  /* 0x000000080400722a */ /* 0x001fdc0003f04000 */
[----:B------:R-:W-:Y:S05]  /*09f0*/  @!P0 BRA `(.L_x_11) ;  /* 0x00000000002c8947 */ /* 0x000fea0003800000 */
[----:B------:R-:W0:Y:S01]  /*0a00*/  F2F.F64.F32 R10, R2 ;  /* 0x00000002000a7310 */ /* 0x000e220000201800 */
[----:B------:R-:W-:Y:S01]  /*0a10*/  UMOV UR6, 0x54442d18 ;  /* 0x54442d1800067882 */ /* 0x000fe20000000000 */
[----:B------:R-:W-:Y:S02]  /*0a20*/  UMOV UR7, 0x400921fb ;  /* 0x400921fb00077882 */ /* 0x000fe40000000000 */
[----:B------:R-:W-:-:S08]  /*0a30*/  DADD R4, R4, -UR6 ;  /* 0x8000000604047e29 */ /* 0x000fd00008000000 */
[--C-:B------:R-:W-:Y:S02]  /*0a40*/  DADD R4, -R4, R8.reuse ;  /* 0x0000000004047229 */ /* 0x100fe40000000108 */
[----:B0-----:R-:W-:-:S04]  /*0a50*/  DSETP.GEU.AND P0, PT, R10, R8, PT ;  /* 0x000000080a00722a */ /* 0x001fc80003f0e000 */
[----:B------:R3:W4:Y:S10]  /*0a60*/  F2F.F32.F64 R3, R4 ;  /* 0x0000000400037310 */ /* 0x0007340000301000 */
[----:B------:R-:W-:-:S02]  /*0a70*/  @!P0 DADD R6, R10, R8 ;  /* 0x000000000a068229 */ /* 0x000fc40000000008 */
[----:B------:R-:W-:-:S04]  /*0a80*/  @P0 DADD R8, R10, -UR6 ;  /* 0x800000060a080e29 */ /* 0x000fc80008000000 */
[----:B------:R3:W0:Y:S08]  /*0a90*/  @!P0 F2F.F32.F64 R2, R6 ;  /* 0x0000000600028310 */ /* 0x0006300000301000 */
[----:B----4-:R3:W1:Y:S02]  /*0aa0*/  @P0 F2F.F32.F64 R2, R8 ;  /* 0x0000000800020310 */ /* 0x0106640000301000 */
.L_x_11:
[----:B------:R-:W-:Y:S05]  /*0ab0*/  BSYNC.RECONVERGENT B0 ;  /* 0x0000000000007941 */ /* 0x000fea0003800200 */
.L_x_9:
[----:B0--3--:R-:W0:Y:S01]  /*0ac0*/  MUFU.RCP64H R5, 3.1415920257568359375 ;  /* 0x400921fb00057908 */ /* 0x009e220000001800 */
[----:B------:R-:W-:Y:S02]  /*0ad0*/  IMAD.MOV.U32 R8, RZ, RZ, 0x54442d18 ;  /* 0x54442d18ff087424 */ /* 0x000fe400078e00ff */
[----:B------:R-:W-:Y:S01]  /*0ae0*/  FFMA R74, R3, 1799, RZ ;  /* 0x44e0e000034a7823 */ /* 0x000fe200000000ff */
[----:B------:R-:W-:Y:S01]  /*0af0*/  IMAD.MOV.U32 R9, RZ, RZ, 0x400921fb ;  /* 0x400921fbff097424 */ /* 0x000fe200078e00ff */
[----:B-12---:R-:W-:Y:S01]  /*0b00*/  FSETP.GEU.AND P0, PT, R2, RZ, PT ;  /* 0x000000ff0200720b */ /* 0x006fe20003f0e000 */
[----:B------:R-:W-:Y:S01]  /*0b10*/  IMAD.MOV.U32 R4, RZ, RZ, 0x1 ;  /* 0x00000001ff047424 */ /* 0x000fe200078e00ff */
[----:B------:R-:W-:Y:S02]  /*0b20*/  BSSY.RECONVERGENT B0, `(.L_x_12) ;  /* 0x000001b000007945 */ /* 0x000fe40003800200 */
[----:B------:R-:W1:Y:S03]  /*0b30*/  F2F.F64.F32 R74, R74 ;  /* 0x0000004a004a7310 */ /* 0x000e660000201800 */
[----:B0-----:R-:W-:Y:S01]  /*0b40*/  DFMA R6, R4, -R8, 1 ;  /* 0x3ff000000406742b */ /* 0x001fe20000000808 */
[----:B-1----:R-:W-:-:S07]  /*0b50*/  FSETP.GEU.AND P2, PT, |R75|, 6.5827683646048100446e-37, PT ;  /* 0x036000004b00780b */ /* 0x002fce0003f4e200 */
[----:B------:R-:W-:-:S08]  /*0b60*/  DFMA R6, R6, R6, R6 ;  /* 0x000000060606722b */ /* 0x000fd00000000006 */
[----:B------:R-:W-:-:S08]  /*0b70*/  DFMA R6, R4, R6, R4 ;  /* 0x000000060406722b */ /* 0x000fd00000000004 */
[----:B------:R-:W-:-:S08]  /*0b80*/  DFMA R4, R6, -R8, 1 ;  /* 0x3ff000000604742b */ /* 0x000fd00000000808 */
[----:B------:R-:W-:-:S08]  /*0b90*/  DFMA R4, R6, R4, R6 ;  /* 0x000000040604722b */ /* 0x000fd00000000006 */
[----:B------:R-:W-:-:S08]  /*0ba0*/  DMUL R86, R74, R4 ;  /* 0x000000044a567228 */ /* 0x000fd00000000000 */
[----:B------:R-:W-:-:S08]  /*0bb0*/  DFMA R6, R86, -R8, R74 ;  /* 0x800000085606722b */ /* 0x000fd0000000004a */
[----:B------:R-:W-:Y:S02]  /*0bc0*/  DFMA R86, R4, R6, R86 ;  /* 0x000000060456722b */ /* 0x000fe40000000056 */
[----:B------:R-:W0:Y:S01]  /*0bd0*/  @!P0 F2F.F64.F32 R6, R2 ;  /* 0x0000000200068310 */ /* 0x000e220000201800 */
[----:B------:R-:W-:Y:S02]  /*0be0*/  @!P0 IMAD.MOV.U32 R4, RZ, RZ, 0x54442d18 ;  /* 0x54442d18ff048424 */ /* 0x000fe400078e00ff */
[----:B------:R-:W-:-:S05]  /*0bf0*/  @!P0 IMAD.MOV.U32 R5, RZ, RZ, 0x401921fb ;  /* 0x401921fbff058424 */ /* 0x000fca00078e00ff */
[----:B------:R-:W-:-:S05]  /*0c00*/  FFMA R3, RZ, 2.1426990032196044922, R87 ;  /* 0x400921fbff037823 */ /* 0x000fca0000000057 */
[----:B------:R-:W-:Y:S01]  /*0c10*/  FSETP.GT.AND P1, PT, |R3|, 1.469367938527859385e-39, PT ;  /* 0x001000000300780b */ /* 0x000fe20003f24200 */
[----:B0-----:R-:W-:-:S06]  /*0c20*/  @!P0 DADD R4, R4, R6 ;  /* 0x0000000004048229 */ /* 0x001fcc0000000006 */
[----:B------:R0:W1:Y:S01]  /*0c30*/  @!P0 F2F.F32.F64 R2, R4 ;  /* 0x0000000400028310 */ /* 0x0000620000301000 */
[----:B------:R-:W-:Y:S05]  /*0c40*/  @!P0 BRA `(.L_x_13) ;  /* 0x0000000000208947 */ /* 0x000fea0003800000 */
[----:B-1----:R-:W1:Y:S01]  /*0c50*/  F2F.F64.F32 R6, R2 ;  /* 0x0000000200067310 */ /* 0x002e620000201800 */
[----:B------:R-:W-:Y:S01]  /*0c60*/  UMOV UR6, 0x54442d18 ;  /* 0x54442d1800067882 */ /* 0x000fe20000000000 */
[----:B------:R-:W-:Y:S02]  /*0c70*/  UMOV UR7, 0x401921fb ;  /* 0x401921fb00077882 */ /* 0x000fe40000000000 */
[----:B-1----:R-:W-:-:S14]  /*0c80*/  DSETP.GT.AND P0, PT, R6, UR6, PT ;  /* 0x0000000606007e2a */ /* 0x002fdc000bf04000 */
[----:B0-----:R-:W-:Y:S02]  /*0c90*/  @P0 IMAD.MOV.U32 R4, RZ, RZ, 0x54442d18 ;  /* 0x54442d18ff040424 */ /* 0x001fe400078e00ff */
[----:B------:R-:W-:-:S06]  /*0ca0*/  @P0 IMAD.MOV.U32 R5, RZ, RZ, 0x401921fb ;  /* 0x401921fbff050424 */ /* 0x000fcc00078e00ff */
[----:B------:R-:W-:-:S06]  /*0cb0*/  @P0 DADD R4, R6, -R4 ;  /* 0x0000000006040229 */ /* 0x000fcc0000000804 */
[----:B------:R2:W3:Y:S05]  /*0cc0*/  @P0 F2F.F32.F64 R2, R4 ;  /* 0x0000000400020310 */ /* 0x0004ea0000301000 */
.L_x_13:
[----:B------:R-:W-:Y:S05]  /*0cd0*/  BSYNC.RECONVERGENT B0 ;  /* 0x0000000000007941 */ /* 0x000fea0003800200 */
.L_x_12:
[----:B------:R-:W-:Y:S04]  /*0ce0*/  BSSY.RECONVERGENT B1, `(.L_x_14) ;  /* 0x0000006000017945 */ /* 0x000fe80003800200 */
[----:B------:R-:W-:Y:S05]  /*0cf0*/  @P1 BRA P2, `(.L_x_15) ;  /* 0x0000000000101947 */ /* 0x000fea0001000000 */
[----:B------:R-:W-:Y:S01]  /*0d00*/  IMAD.MOV.U32 R78, RZ, RZ, 0x54442d18 ;  /* 0x54442d18ff4e7424 */ /* 0x000fe200078e00ff */
[----:B------:R-:W-:Y:S01]  /*0d10*/  MOV R34, 0xd40 ;  /* 0x00000d4000227802 */ /* 0x000fe20000000f00 */
[----:B------:R-:W-:-:S07]  /*0d20*/  IMAD.MOV.U32 R77, RZ, RZ, 0x400921fb ;  /* 0x400921fbff4d7424 */ /* 0x000fce00078e00ff */
[----:B0123--:R-:W-:Y:S05]  /*0d30*/  CALL.REL.NOINC `($__internal_0_$__cuda_sm20_div_rn_f64_full) ;  /* 0x0000003c00f07944 */ /* 0x00ffea0003c00000 */
.L_x_15:
[----:B------:R-:W-:Y:S05]  /*0d40*/  BSYNC.RECONVERGENT B1 ;  /* 0x0000000000017941 */ /* 0x000fea0003800200 */
.L_x_14:
[----:B0-2---:R-:W0:Y:S01]  /*0d50*/  MUFU.RCP64H R5, 6.283184051513671875 ;  /* 0x401921fb00057908 */ /* 0x005e220000001800 */
[----:B------:R-:W-:Y:S02]  /*0d60*/  IMAD.MOV.U32 R8, RZ, RZ, 0x54442d18 ;  /* 0x54442d18ff087424 */ /* 0x000fe400078e00ff */
[----:B-1-3--:R-:W-:Y:S01]  /*0d70*/  FFMA R74, R2, 3599, RZ ;  /* 0x4560f000024a7823 */ /* 0x00afe200000000ff */
[----:B------:R-:W-:Y:S01]  /*0d80*/  IMAD.MOV.U32 R9, RZ, RZ, 0x401921fb ;  /* 0x401921fbff097424 */ /* 0x000fe200078e00ff */
[----:B------:R-:W-:Y:S01]  /*0d90*/  BSSY.RECONVERGENT B1, `(.L_x_16) ;  /* 0x0000016000017945 */ /* 0x000fe20003800200 */
[----:B------:R-:W-:-:S03]  /*0da0*/  IMAD.MOV.U32 R4, RZ, RZ, 0x1 ;  /* 0x00000001ff047424 */ /* 0x000fc600078e00ff */
[----:B------:R-:W1:Y:S08]  /*0db0*/  F2F.F64.F32 R74, R74 ;  /* 0x0000004a004a7310 */ /* 0x000e700000201800 */
[----:B------:R2:W3:Y:S01]  /*0dc0*/  F2F.F32.F64 R72, R86 ;  /* 0x0000005600487310 */ /* 0x0004e20000301000 */
        /* <DEDUP_REMOVED lines=8> */
[----:B------:R-:W-:-:S10]  /*0e50*/  DFMA R2, R2, R6, R4 ;  /* 0x000000060202722b */ /* 0x000fd40000000004 */
[----:B------:R-:W-:-:S05]  /*0e60*/  FFMA R4, RZ, 2.3926990032196044922, R3 ;  /* 0x401921fbff047823 */ /* 0x000fca0000000003 */
[----:B------:R-:W-:-:S13]  /*0e70*/  FSETP.GT.AND P0, PT, |R4|, 1.469367938527859385e-39, PT ;  /* 0x001000000400780b */ /* 0x000fda0003f04200 */
[----:B--23--:R-:W-:Y:S05]  /*0e80*/  @P0 BRA P1, `(.L_x_17) ;  /* 0x0000000000180947 */ /* 0x00cfea0000800000 */
[----:B------:R-:W-:Y:S01]  /*0e90*/  IMAD.MOV.U32 R78, RZ, RZ, 0x54442d18 ;  /* 0x54442d18ff4e7424 */ /* 0x000fe200078e00ff */
[----:B------:R-:W-:Y:S01]  /*0ea0*/  MOV R34, 0xed0 ;  /* 0x00000ed000227802 */ /* 0x000fe20000000f00 */
[----:B------:R-:W-:-:S07]  /*0eb0*/  IMAD.MOV.U32 R77, RZ, RZ, 0x401921fb ;  /* 0x401921fbff4d7424 */ /* 0x000fce00078e00ff */
[----:B------:R-:W-:Y:S05]  /*0ec0*/  CALL.REL.NOINC `($__internal_0_$__cuda_sm20_div_rn_f64_full) ;  /* 0x0000003c008c7944 */ /* 0x000fea0003c00000 */
[----:B------:R-:W-:Y:S02]  /*0ed0*/  IMAD.MOV.U32 R2, RZ, RZ, R86 ;  /* 0x000000ffff027224 */ /* 0x000fe400078e0056 */
[----:B------:R-:W-:-:S07]  /*0ee0*/  IMAD.MOV.U32 R3, RZ, RZ, R87 ;  /* 0x000000ffff037224 */ /* 0x000fce00078e0057 */
.L_x_17:
[----:B------:R-:W-:Y:S05]  /*0ef0*/  BSYNC.RECONVERGENT B1 ;  /* 0x0000000000017941 */ /* 0x000fea0003800200 */
.L_x_16:
[----:B------:R-:W0:Y:S01]  /*0f00*/  F2F.F32.F64 R37, R2 ;  /* 0x0000000200257310 */ /* 0x000e220000301000 */
[----:B------:R-:W1:Y:S07]  /*0f10*/  LDC.64 R4, c[0x0][0x388] ;  /* 0x0000e200ff047b82 */ /* 0x000e6e0000000a00 */
[----:B------:R-:W-:Y:S01]  /*0f20*/  F2I.FLOOR.NTZ R39, R72 ;  /* 0x0000004800277305 */ /* 0x000fe20000207100 */
[----:B------:R-:W2:Y:S07]  /*0f30*/  LDC.64 R16, c[0x0][0x390] ;  /* 0x0000e400ff107b82 */ /* 0x000eae0000000a00 */
[----:B0-----:R-:W0:Y:S02]  /*0f40*/  F2I.FLOOR.NTZ R6, R37 ;  /* 0x0000002500067305 */ /* 0x001e240000207100 */
[----:B0-----:R-:W-:-:S04]  /*0f50*/  IMAD R25, R39, 0xe10, R6 ;  /* 0x00000e1027197824 */ /* 0x001fc800078e0206 */
[----:B-1----:R-:W-:-:S06]  /*0f60*/  IMAD.WIDE R32, R25, 0x10, R4 ;  /* 0x0000001019207825 */ /* 0x002fcc00078e0204 */
[----:B------:R-:W3:Y:S01]  /*0f70*/  LDG.E.128 R32, desc[UR4][R32.64] ;  /* 0x0000000420207981 */ /* 0x000ee2000c1e1d00 */
[----:B------:R-:W0:Y:S02]  /*0f80*/  F2I.CEIL.NTZ R23, R72 ;  /* 0x0000004800177305 */ /* 0x000e24000020b100 */
[----:B0-----:R-:W-:-:S04]  /*0f90*/  IMAD R45, R23, 0xe10, R6 ;  /* 0x00000e10172d7824 */ /* 0x001fc800078e0206 */
[----:B------:R-:W-:-:S06]  /*0fa0*/  IMAD.WIDE R28, R45, 0x10, R4 ;  /* 0x000000102d1c7825 */ /* 0x000fcc00078e0204 */
[----:B------:R-:W4:Y:S01]  /*0fb0*/  LDG.E.128 R28, desc[UR4][R28.64] ;  /* 0x000000041c1c7981 */ /* 0x000f22000c1e1d00 */
[----:B------:R-:W0:Y:S02]  /*0fc0*/  F2I.CEIL.NTZ R2, R37 ;  /* 0x0000002500027305 */ /* 0x000e24000020b100 */
[----:B0-----:R-:W-:-:S04]  /*0fd0*/  IMAD R39, R39, 0xe10, R2 ;  /* 0x00000e1027277824 */ /* 0x001fc800078e0202 */
[----:B------:R-:W-:-:S06]  /*0fe0*/  IMAD.WIDE R8, R39, 0x10, R4 ;  /* 0x0000001027087825 */ /* 0x000fcc00078e0204 */
[----:B------:R-:W5:Y:S01]  /*0ff0*/  LDG.E.128 R8, desc[UR4][R8.64] ;  /* 0x0000000408087981 */ /* 0x000f62000c1e1d00 */
[----:B------:R-:W-:-:S04]  /*1000*/  IMAD R23, R23, 0xe10, R2 ;  /* 0x00000e1017177824 */ /* 0x000fc800078e0202 */
[----:B------:R-:W-:-:S06]  /*1010*/  IMAD.WIDE R4, R23, 0x10, R4 ;  /* 0x0000001017047825 */ /* 0x000fcc00078e0204 */
[----:B------:R-:W2:Y:S01]  /*1020*/  LDG.E.128 R4, desc[UR4][R4.64] ;  /* 0x0000000404047981 */ /* 0x000ea2000c1e1d00 */
[----:B---3--:R-:W-:-:S05]  /*1030*/  SHF.R.S32.HI R3, RZ, 0x10, R32 ;  /* 0x00000010ff037819 */ /* 0x008fca0000011420 */
[----:B------:R-:W-:-:S06]  /*1040*/  IMAD R20, R3, 0x8, R0 ;  /* 0x0000000803147824 */ /* 0x000fcc00078e0200 */
[----:B------:R-:W3:Y:S01]  /*1050*/  LDL.64 R20, [R20] ;  /* 0x0000000014147983 */ /* 0x000ee20000100a00 */
[----:B----4-:R-:W-:-:S05]  /*1060*/  SHF.R.S32.HI R3, RZ, 0x10, R28 ;  /* 0x00000010ff037819 */ /* 0x010fca000001141c */
[----:B------:R-:W-:-:S06]  /*1070*/  IMAD R12, R3, 0x8, R0 ;  /* 0x00000008030c7824 */ /* 0x000fcc00078e0200 */
[----:B------:R-:W4:Y:S01]  /*1080*/  LDL.64 R12, [R12] ;  /* 0x000000000c0c7983 */ /* 0x000f220000100a00 */
[----:B-----5:R-:W-:-:S05]  /*1090*/  SHF.R.S32.HI R3, RZ, 0x10, R8 ;  /* 0x00000010ff037819 */ /* 0x020fca0000011408 */
[----:B------:R-:W-:-:S06]  /*10a0*/  IMAD R3, R3, 0x8, R0 ;  /* 0x0000000803037824 */ /* 0x000fcc00078e0200 */
[----:B------:R-:W5:Y:S01]  /*10b0*/  LDL.64 R2, [R3] ;  /* 0x0000000003027983 */ /* 0x000f620000100a00 */
[----:B--2---:R-:W-:-:S05]  /*10c0*/  SHF.R.S32.HI R15, RZ, 0x10, R4 ;  /* 0x00000010ff0f7819 */ /* 0x004fca0000011404 */
[----:B------:R-:W-:-:S06]  /*10d0*/  IMAD R15, R15, 0x8, R0 ;  /* 0x000000080f0f7824 */ /* 0x000fcc00078e0200 */
[----:B------:R-:W2:Y:S01]  /*10e0*/  LDL.64 R14, [R15] ;  /* 0x000000000f0e7983 */ /* 0x000ea20000100a00 */
[----:B------:R-:W-:Y:S01]  /*10f0*/  IMAD R22, R35, 0x4b0, RZ ;  /* 0x000004b023167824 */ /* 0x000fe200078e02ff */
[----:B------:R-:W-:Y:S01]  /*1100*/  LOP3.LUT R32, R32, 0xffff, RZ, 0xc0, !PT ;  /* 0x0000ffff20207812 */ /* 0x000fe200078ec0ff */
[----:B------:R-:W-:-:S03]  /*1110*/  IMAD R19, R34, 0x4b0, RZ ;  /* 0x000004b022137824 */ /* 0x000fc600078e02ff */
[----:B------:R-:W-:-:S05]  /*1120*/  IADD3 R27, P0, PT, R32, R22, RZ ;  /* 0x00000016201b7210 */ /* 0x000fca0007f1e0ff */
[----:B------:R-:W-:Y:S01]  /*1130*/  IMAD.X R0, RZ, RZ, RZ, P0 ;  /* 0x000000ffff007224 */ /* 0x000fe200000e06ff */
[----:B------:R-:W-:Y:S01]  /*1140*/  IADD3 R35, P0, PT, R32, R19, RZ ;  /* 0x0000001320237210 */ /* 0x000fe20007f1e0ff */
[----:B------:R-:W-:Y:S01]  /*1150*/  IMAD.WIDE R24, R25, 0x10, R16 ;  /* 0x0000001019187825 */ /* 0x000fe200078e0210 */
[----:B------:R-:W-:-:S03]  /*1160*/  LOP3.LUT R28, R28, 0xffff, RZ, 0xc0, !PT ;  /* 0x0000ffff1c1c7812 */ /* 0x000fc600078ec0ff */
[----:B------:R-:W-:Y:S02]  /*1170*/  IMAD R36, R31, 0x4b0, RZ ;  /* 0x000004b01f247824 */ /* 0x000fe400078e02ff */
[----:B------:R-:W-:Y:S01]  /*1180*/  IMAD R38, R11, 0x4b0, RZ ;  /* 0x000004b00b267824 */ /* 0x000fe200078e02ff */
[----:B------:R-:W0:Y:S08]  /*1190*/  FRND.FLOOR R61, R37 ;  /* 0x00000025003d7307 */ /* 0x000e300000205000 */
[----:B0-----:R-:W-:Y:S01]  /*11a0*/  F2F.F64.F32 R58, R61 ;  /* 0x0000003d003a7310 */ /* 0x001fe20000201800 */
[----:B------:R-:W-:Y:S01]  /*11b0*/  LOP3.LUT R4, R4, 0xffff, RZ, 0xc0, !PT ;  /* 0x0000ffff04047812 */ /* 0x000fe200078ec0ff */
[----:B------:R-:W-:Y:S01]  /*11c0*/  IMAD R60, R7, 0x4b0, RZ ;  /* 0x000004b0073c7824 */ /* 0x000fe200078e02ff */
[----:B---3--:R-:W-:-:S04]  /*11d0*/  LEA R40, P1, R27, R20, 0x2 ;  /* 0x000000141b287211 */ /* 0x008fc800078210ff */
[----:B------:R-:W-:Y:S01]  /*11e0*/  LEA.HI.X R41, R27, R21, R0, 0x2, P1 ;  /* 0x000000151b297211 */ /* 0x000fe200008f1400 */
[----:B------:R-:W-:Y:S01]  /*11f0*/  IMAD.X R0, RZ, RZ, RZ, P0 ;  /* 0x000000ffff007224 */ /* 0x000fe200000e06ff */
[----:B------:R-:W-:-:S03]  /*1200*/  LEA R34, P0, R35, R20, 0x2 ;  /* 0x0000001423227211 */ /* 0x000fc600078010ff */
[----:B------:R-:W3:Y:S01]  /*1210*/  LD.E R18, desc[UR4][R40.64] ;  /* 0x0000000428127980 */ /* 0x000ee2000c101900 */
[----:B------:R-:W-:Y:S02]  /*1220*/  LEA.HI.X R35, R35, R21, R0, 0x2, P0 ;  /* 0x0000001523237211 */ /* 0x000fe400000f1400 */
[----:B------:R-:W-:-:S03]  /*1230*/  IADD3 R19, P0, PT, R33, R19, RZ ;  /* 0x0000001321137210 */ /* 0x000fc60007f1e0ff */
[----:B------:R0:W3:Y:S02]  /*1240*/  LD.E R0, desc[UR4][R34.64] ;  /* 0x0000000422007980 */ /* 0x0000e4000c101900 */
[----:B------:R-:W-:Y:S01]  /*1250*/  IMAD.X R26, RZ, RZ, RZ, P0 ;  /* 0x000000ffff1a7224 */ /* 0x000fe200000e06ff */
[----:B------:R-:W-:-:S04]  /*1260*/  LEA R42, P0, R19, R20, 0x2 ;  /* 0x00000014132a7211 */ /* 0x000fc800078010ff */
[-C--:B------:R-:W-:Y:S02]  /*1270*/  LEA.HI.X R43, R19, R21.reuse, R26, 0x2, P0 ;  /* 0x00000015132b7211 */ /* 0x080fe400000f141a */
[----:B------:R-:W-:Y:S01]  /*1280*/  IADD3 R33, P0, PT, R33, R22, RZ ;  /* 0x0000001621217210 */ /* 0x000fe20007f1e0ff */
[----:B------:R-:W3:Y:S04]  /*1290*/  LDG.E.128 R24, desc[UR4][R24.64] ;  /* 0x0000000418187981 */ /* 0x000ee8000c1e1d00 */
[----:B------:R-:W-:Y:S01]  /*12a0*/  IMAD.X R22, RZ, RZ, RZ, P0 ;  /* 0x000000ffff167224 */ /* 0x000fe200000e06ff */
[C---:B------:R-:W-:Y:S01]  /*12b0*/  LEA R32, P0, R33.reuse, R20, 0x2 ;  /* 0x0000001421207211 */ /* 0x040fe200078010ff */
[----:B------:R-:W3:Y:S03]  /*12c0*/  LD.E R19, desc[UR4][R42.64] ;  /* 0x000000042a137980 */ /* 0x000ee6000c101900 */
[----:B------:R-:W-:Y:S01]  /*12d0*/  LEA.HI.X R33, R33, R21, R22, 0x2, P0 ;  /* 0x0000001521217211 */ /* 0x000fe200000f1416 */
[----:B------:R-:W-:-:S04]  /*12e0*/  IMAD R22, R30, 0x4b0, RZ ;  /* 0x000004b01e167824 */ /* 0x000fc800078e02ff */
[----:B------:R1:W3:Y:S01]  /*12f0*/  LD.E R21, desc[UR4][R32.64] ;  /* 0x0000000420157980 */ /* 0x0002e2000c101900 */
[----:B0-----:R-:W-:-:S05]  /*1300*/  IADD3 R35, P0, PT, R28, R22, RZ ;  /* 0x000000161c237210 */ /* 0x001fca0007f1e0ff */
[----:B------:R-:W-:Y:S01]  /*1310*/  IMAD.X R20, RZ, RZ, RZ, P0 ;  /* 0x000000ffff147224 */ /* 0x000fe200000e06ff */
[----:B----4-:R-:W-:-:S04]  /*1320*/  LEA R34, P0, R35, R12, 0x2 ;  /* 0x0000000c23227211 */ /* 0x010fc800078010ff */
[----:B------:R-:W-:Y:S02]  /*1330*/  LEA.HI.X R35, R35, R13, R20, 0x2, P0 ;  /* 0x0000000d23237211 */ /* 0x000fe400000f1414 */
[----:B------:R-:W-:Y:S02]  /*1340*/  IADD3 R31, P0, PT, R28, R36, RZ ;  /* 0x000000241c1f7210 */ /* 0x000fe40007f1e0ff */
[----:B------:R-:W-:Y:S01]  /*1350*/  IADD3 R41, P1, PT, R29, R22, RZ ;  /* 0x000000161d297210 */ /* 0x000fe20007f3e0ff */
[----:B------:R-:W4:Y:S02]  /*1360*/  LD.E R20, desc[UR4][R34.64] ;  /* 0x0000000422147980 */ /* 0x000f24000c101900 */
[----:B------:R-:W-:Y:S01]  /*1370*/  IMAD.X R28, RZ, RZ, RZ, P0 ;  /* 0x000000ffff1c7224 */ /* 0x000fe200000e06ff */
[----:B------:R-:W-:-:S04]  /*1380*/  LEA R30, P0, R31, R12, 0x2 ;  /* 0x0000000c1f1e7211 */ /* 0x000fc800078010ff */
[----:B------:R-:W-:Y:S01]  /*1390*/  LEA.HI.X R31, R31, R13, R28, 0x2, P0 ;  /* 0x0000000d1f1f7211 */ /* 0x000fe200000f141c */
[----:B------:R-:W-:Y:S01]  /*13a0*/  IMAD.X R22, RZ, RZ, RZ, P1 ;  /* 0x000000ffff167224 */ /* 0x000fe200008e06ff */
[----:B------:R-:W-:-:S03]  /*13b0*/  LEA R40, P0, R41, R12, 0x2 ;  /* 0x0000000c29287211 */ /* 0x000fc600078010ff */
[----:B------:R0:W4:Y:S01]  /*13c0*/  LD.E R65, desc[UR4][R30.64] ;  /* 0x000000041e417980 */ /* 0x000122000c101900 */
[----:B------:R-:W-:Y:S01]  /*13d0*/  LEA.HI.X R41, R41, R13, R22, 0x2, P0 ;  /* 0x0000000d29297211 */ /* 0x000fe200000f1416 */
[----:B-1----:R-:W-:Y:S01]  /*13e0*/  IMAD.WIDE R32, R45, 0x10, R16 ;  /* 0x000000102d207825 */ /* 0x002fe200078e0210 */
[----:B------:R-:W-:-:S03]  /*13f0*/  IADD3 R29, P0, PT, R29, R36, RZ ;  /* 0x000000241d1d7210 */ /* 0x000fc60007f1e0ff */
[----:B------:R1:W4:Y:S02]  /*1400*/  LD.E R64, desc[UR4][R40.64] ;  /* 0x0000000428407980 */ /* 0x000324000c101900 */
[----:B------:R-:W-:Y:S02]  /*1410*/  IMAD.X R22, RZ, RZ, RZ, P0 ;  /* 0x000000ffff167224 */ /* 0x000fe400000e06ff */
[----:B------:R-:W4:Y:S01]  /*1420*/  LDG.E.128 R32, desc[UR4][R32.64] ;  /* 0x0000000420207981 */ /* 0x000f22000c1e1d00 */
[C---:B------:R-:W-:Y:S01]  /*1430*/  LEA R68, P0, R29.reuse, R12, 0x2 ;  /* 0x0000000c1d447211 */ /* 0x040fe200078010ff */
[----:B------:R-:W-:Y:S01]  /*1440*/  IMAD R36, R10, 0x4b0, RZ ;  /* 0x000004b00a247824 */ /* 0x000fe200078e02ff */
[----:B------:R-:W-:Y:S02]  /*1450*/  LOP3.LUT R10, R8, 0xffff, RZ, 0xc0, !PT ;  /* 0x0000ffff080a7812 */ /* 0x000fe400078ec0ff */
[----:B------:R-:W-:Y:S02]  /*1460*/  LEA.HI.X R69, R29, R13, R22, 0x2, P0 ;  /* 0x0000000d1d457211 */ /* 0x000fe400000f1416 */
[----:B------:R-:W-:-:S03]  /*1470*/  IADD3 R13, P0, PT, R10, R36, RZ ;  /* 0x000000240a0d7210 */ /* 0x000fc60007f1e0ff */
[----:B------:R-:W4:Y:S01]  /*1480*/  LD.E R68, desc[UR4][R68.64] ;  /* 0x0000000444447980 */ /* 0x000f22000c101900 */
[----:B------:R-:W-:Y:S01]  /*1490*/  IADD3 R11, P1, PT, R10, R38, RZ ;  /* 0x000000260a0b7210 */ /* 0x000fe20007f3e0ff */
[----:B------:R-:W-:Y:S01]  /*14a0*/  IMAD.X R12, RZ, RZ, RZ, P0 ;  /* 0x000000ffff0c7224 */ /* 0x000fe200000e06ff */
[----:B-----5:R-:W-:-:S03]  /*14b0*/  LEA R28, P0, R13, R2, 0x2 ;  /* 0x000000020d1c7211 */ /* 0x020fc600078010ff */
[----:B------:R-:W-:Y:S01]  /*14c0*/  IMAD.X R10, RZ, RZ, RZ, P1 ;  /* 0x000000ffff0a7224 */ /* 0x000fe200008e06ff */
[-C--:B------:R-:W-:Y:S02]  /*14d0*/  LEA.HI.X R29, R13, R3.reuse, R12, 0x2, P0 ;  /* 0x000000030d1d7211 */ /* 0x080fe400000f140c */
[C---:B0-----:R-:W-:Y:S01]  /*14e0*/  LEA R30, P0, R11.reuse, R2, 0x2 ;  /* 0x000000020b1e7211 */ /* 0x041fe200078010ff */
[----:B------:R-:W0:Y:S02]  /*14f0*/  FRND.FLOOR R8, R72 ;  /* 0x0000004800087307 */ /* 0x000e240000205000 */
[----:B------:R-:W5:Y:S01]  /*1500*/  LD.E R66, desc[UR4][R28.64] ;  /* 0x000000041c427980 */ /* 0x000f62000c101900 */
[----:B------:R-:W-:Y:S02]  /*1510*/  LEA.HI.X R31, R11, R3, R10, 0x2, P0 ;  /* 0x000000030b1f7211 */ /* 0x000fe400000f140a */
[----:B-1----:R-:W-:-:S03]  /*1520*/  IADD3 R41, P0, PT, R9, R36, RZ ;  /* 0x0000002409297210 */ /* 0x002fc60007f1e0ff */
[----:B------:R1:W5:Y:S01]  /*1530*/  LD.E R67, desc[UR4][R30.64] ;  /* 0x000000041e437980 */ /* 0x000362000c101900 */
[----:B------:R-:W-:Y:S01]  /*1540*/  FRND.CEIL R22, R72 ;  /* 0x0000004800167307 */ /* 0x000fe20000209000 */
[----:B------:R-:W-:-:S07]  /*1550*/  IADD3 R9, P1, PT, R9, R38, RZ ;  /* 0x0000002609097210 */ /* 0x000fce0007f3e0ff */
[----:B------:R-:W2:Y:S01]  /*1560*/  FRND.CEIL R43, R37 ;  /* 0x00000025002b7307 */ /* 0x000ea20000209000 */
[----:B-1----:R-:W-:Y:S01]  /*1570*/  IMAD.X R31, RZ, RZ, RZ, P0 ;  /* 0x000000ffff1f7224 */ /* 0x002fe200000e06ff */
[-C--:B------:R-:W-:Y:S01]  /*1580*/  LEA R38, P0, R41, R2.reuse, 0x2 ;  /* 0x0000000229267211 */ /* 0x080fe200078010ff */
[----:B------:R-:W-:Y:S01]  /*1590*/  IMAD.X R30, RZ, RZ, RZ, P1 ;  /* 0x000000ffff1e7224 */ /* 0x000fe200008e06ff */
[----:B------:R-:W-:Y:S01]  /*15a0*/  LEA R40, P1, R9, R2, 0x2 ;  /* 0x0000000209287211 */ /* 0x000fe200078210ff */
[----:B------:R-:W-:Y:S01]  /*15b0*/  IMAD.WIDE R28, R39, 0x10, R16 ;  /* 0x00000010271c7825 */ /* 0x000fe200078e0210 */
[-C--:B------:R-:W-:Y:S02]  /*15c0*/  LEA.HI.X R39, R41, R3.reuse, R31, 0x2, P0 ;  /* 0x0000000329277211 */ /* 0x080fe400000f141f */
[----:B0-----:R-:W0:Y:S01]  /*15d0*/  F2F.F64.F32 R12, R8 ;  /* 0x00000008000c7310 */ /* 0x001e220000201800 */
[----:B------:R-:W-:Y:S02]  /*15e0*/  LEA.HI.X R41, R9, R3, R30, 0x2, P1 ;  /* 0x0000000309297211 */ /* 0x000fe400008f141e */
[----:B------:R-:W5:Y:S01]  /*15f0*/  LDG.E.128 R28, desc[UR4][R28.64] ;  /* 0x000000041c1c7981 */ /* 0x000f62000c1e1d00 */
[-C--:B--2---:R-:W-:Y:S01]  /*1600*/  FMUL R54, R8, R43.reuse ;  /* 0x0000002b08367220 */ /* 0x084fe20000400000 */
[----:B------:R-:W-:-:S02]  /*1610*/  FMUL R52, R22, R43 ;  /* 0x0000002b16347220 */ /* 0x000fc40000400000 */
[----:B------:R-:W2:Y:S01]  /*1620*/  LD.E R71, desc[UR4][R38.64] ;  /* 0x0000000426477980 */ /* 0x000ea2000c101900 */
[----:B------:R-:W-:Y:S01]  /*1630*/  F2F.F64.F32 R10, R22 ;  /* 0x00000016000a7310 */ /* 0x000fe20000201800 */
[----:B------:R-:W-:Y:S02]  /*1640*/  FMUL R50, R61, R22 ;  /* 0x000000163d327220 */ /* 0x000fe40000400000 */
[----:B------:R1:W2:Y:S05]  /*1650*/  LD.E R69, desc[UR4][R40.64] ;  /* 0x0000000428457980 */ /* 0x0002aa000c101900 */
[----:B------:R-:W1:Y:S01]  /*1660*/  F2F.F64.F32 R54, R54 ;  /* 0x0000003600367310 */ /* 0x000e620000201800 */
[----:B------:R-:W-:-:S07]  /*1670*/  IMAD R9, R6, 0x4b0, RZ ;  /* 0x000004b006097824 */ /* 0x000fce00078e02ff */
[----:B------:R-:W1:Y:S01]  /*1680*/  F2F.F64.F32 R52, R52 ;  /* 0x0000003400347310 */ /* 0x000e620000201800 */
[----:B0-----:R-:W-:-:S07]  /*1690*/  DMUL R48, R58, R12 ;  /* 0x0000000c3a307228 */ /* 0x001fce0000000000 */
[----:B------:R0:W0:Y:S01]  /*16a0*/  F2F.F64.F32 R56, R43 ;  /* 0x0000002b00387310 */ /* 0x0000220000201800 */
[----:B-1----:R-:W-:-:S07]  /*16b0*/  DMUL R2, R10, R54 ;  /* 0x000000360a027228 */ /* 0x002fce0000000000 */
[----:B------:R-:W1:Y:S01]  /*16c0*/  F2F.F64.F32 R50, R50 ;  /* 0x0000003200327310 */ /* 0x000e620000201800 */
[----:B0-----:R-:W-:Y:S01]  /*16d0*/  IADD3 R43, P0, PT, R4, R9, RZ ;  /* 0x00000009042b7210 */ /* 0x001fe20007f1e0ff */
[----:B------:R-:W-:-:S04]  /*16e0*/  DMUL R84, R52, R48 ;  /* 0x0000003034547228 */ /* 0x000fc80000000000 */
[----:B------:R-:W-:Y:S01]  /*16f0*/  IMAD.X R6, RZ, RZ, RZ, P0 ;  /* 0x000000ffff067224 */ /* 0x000fe200000e06ff */
[----:B------:R-:W-:-:S03]  /*1700*/  LEA R42, P0, R43, R14, 0x2 ;  /* 0x0000000e2b2a7211 */ /* 0x000fc600078010ff */
[----:B------:R-:W-:Y:S01]  /*1710*/  DFMA R2, R56, R2, R84 ;  /* 0x000000023802722b */ /* 0x000fe20000000054 */
[----:B------:R-:W-:Y:S02]  /*1720*/  LEA.HI.X R43, R43, R15, R6, 0x2, P0 ;  /* 0x0000000f2b2b7211 */ /* 0x000fe400000f1406 */
[----:B------:R-:W-:Y:S01]  /*1730*/  IADD3 R41, P0, PT, R4, R60, RZ ;  /* 0x0000003c04297210 */ /* 0x000fe20007f1e0ff */
[----:B-1----:R-:W-:Y:S02]  /*1740*/  DMUL R6, R50, R56 ;  /* 0x0000003832067228 */ /* 0x002fe40000000000 */
[----:B------:R0:W2:Y:S01]  /*1750*/  LD.E R36, desc[UR4][R42.64] ;  /* 0x000000042a247980 */ /* 0x0000a2000c101900 */
[C---:B------:R-:W-:Y:S01]  /*1760*/  DMUL R38, R58.reuse, R10 ;  /* 0x0000000a3a267228 */ /* 0x040fe20000000000 */
[----:B------:R-:W-:Y:S01]  /*1770*/  IMAD.X R4, RZ, RZ, RZ, P0 ;  /* 0x000000ffff047224 */ /* 0x000fe200000e06ff */
[----:B------:R-:W-:Y:S01]  /*1780*/  LEA R44, P0, R41, R14, 0x2 ;  /* 0x0000000e292c7211 */ /* 0x000fe200078010ff */
[----:B------:R-:W-:-:S02]  /*1790*/  DMUL R46, R58, R54 ;  /* 0x000000363a2e7228 */ /* 0x000fc40000000000 */
[----:B------:R-:W-:Y:S01]  /*17a0*/  DFMA R2, R10, R6, R2 ;  /* 0x000000060a02722b */ /* 0x000fe20000000002 */
[----:B------:R-:W-:Y:S02]  /*17b0*/  LEA.HI.X R45, R41, R15, R4, 0x2, P0 ;  /* 0x0000000f292d7211 */ /* 0x000fe400000f1404 */
[----:B------:R-:W-:Y:S01]  /*17c0*/  DMUL R82, R52, R38 ;  /* 0x0000002634527228 */ /* 0x000fe20000000000 */
[----:B------:R-:W-:Y:S02]  /*17d0*/  IADD3 R9, P0, PT, R5, R9, RZ ;  /* 0x0000000905097210 */ /* 0x000fe40007f1e0ff */
[----:B------:R1:W2:Y:S02]  /*17e0*/  LD.E R70, desc[UR4][R44.64] ;  /* 0x000000042c467980 */ /* 0x0002a4000c101900 */
[----:B------:R-:W-:Y:S01]  /*17f0*/  DFMA R6, R10, R46, R2 ;  /* 0x0000002e0a06722b */ /* 0x000fe20000000002 */
[----:B------:R-:W-:Y:S01]  /*1800*/  IMAD.X R4, RZ, RZ, RZ, P0 ;  /* 0x000000ffff047224 */ /* 0x000fe200000e06ff */
[----:B0-----:R-:W-:-:S06]  /*1810*/  LEA R42, P0, R9, R14, 0x2 ;  /* 0x0000000e092a7211 */ /* 0x001fcc00078010ff */
[----:B------:R-:W-:Y:S01]  /*1820*/  DADD R40, R6, R82 ;  /* 0x0000000006287229 */ /* 0x000fe20000000052 */
[----:B------:R-:W-:Y:S01]  /*1830*/  IMAD.WIDE R6, R23, 0x10, R16 ;  /* 0x0000001017067825 */ /* 0x000fe200078e0210 */
[----:B------:R-:W-:Y:S02]  /*1840*/  LEA.HI.X R43, R9, R15, R4, 0x2, P0 ;  /* 0x0000000f092b7211 */ /* 0x000fe400000f1404 */
[----:B------:R-:W-:-:S03]  /*1850*/  IADD3 R9, P0, PT, R5, R60, RZ ;  /* 0x0000003c05097210 */ /* 0x000fc60007f1e0ff */
[----:B------:R-:W2:Y:S01]  /*1860*/  LDG.E.128 R4, desc[UR4][R6.64] ;  /* 0x0000000406047981 */ /* 0x000ea2000c1e1d00 */
[----:B------:R-:W-:-:S03]  /*1870*/  DMUL R94, R58, R50 ;  /* 0x000000323a5e7228 */ /* 0x000fc60000000000 */
[----:B------:R0:W2:Y:S05]  /*1880*/  LD.E R73, desc[UR4][R42.64] ;  /* 0x000000042a497980 */ /* 0x0000aa000c101900 */
[----:B------:R-:W-:Y:S01]  /*1890*/  DFMA R16, R12, R94, R40 ;  /* 0x0000005e0c10722b */ /* 0x000fe20000000028 */
[----:B------:R-:W-:Y:S01]  /*18a0*/  FMUL R40, R8, R61 ;  /* 0x0000003d08287220 */ /* 0x000fe20000400000 */
[----:B------:R-:W-:Y:S01]  /*18b0*/  IMAD.X R8, RZ, RZ, RZ, P0 ;  /* 0x000000ffff087224 */ /* 0x000fe200000e06ff */
[----:B------:R-:W-:-:S04]  /*18c0*/  LEA R74, P0, R9, R14, 0x2 ;  /* 0x0000000e094a7211 */ /* 0x000fc800078010ff */
[----:B------:R-:W-:-:S05]  /*18d0*/  LEA.HI.X R75, R9, R15, R8, 0x2, P0 ;  /* 0x0000000f094b7211 */ /* 0x000fca00000f1408 */
[----:B------:R3:W2:Y:S01]  /*18e0*/  LD.E R74, desc[UR4][R74.64] ;  /* 0x000000044a4a7980 */ /* 0x0006a2000c101900 */
[----:B------:R-:W-:Y:S01]  /*18f0*/  DMUL R22, R12, R56 ;  /* 0x000000380c167228 */ /* 0x000fe20000000000 */
[----:B------:R-:W1:Y:S07]  /*1900*/  F2F.F64.F32 R40, R40 ;  /* 0x0000002800287310 */ /* 0x000e6e0000201800 */
[----:B------:R-:W-:Y:S02]  /*1910*/  DFMA R16, R52, R22, R16 ;  /* 0x000000163410722b */ /* 0x000fe40000000010 */
[----:B------:R-:W-:-:S06]  /*1920*/  DMUL R62, R12, R50 ;  /* 0x000000320c3e7228 */ /* 0x000fcc0000000000 */
[----:B------:R-:W-:Y:S02]  /*1930*/  DFMA R16, R54, R48, R16 ;  /* 0x000000303610722b */ /* 0x000fe40000000010 */
[-C--:B-1----:R-:W-:Y:S02]  /*1940*/  DMUL R60, R12, R40.reuse ;  /* 0x000000280c3c7228 */ /* 0x082fe40000000000 */
[----:B------:R-:W-:-:S04]  /*1950*/  DMUL R44, R58, R40 ;  /* 0x000000283a2c7228 */ /* 0x000fc80000000000 */
[----:B------:R-:W-:Y:S02]  /*1960*/  DFMA R8, R56, R62, R16 ;  /* 0x0000003e3808722b */ /* 0x000fe40000000010 */
[----:B------:R-:W-:Y:S02]  /*1970*/  DMUL R16, R40, R10 ;  /* 0x0000000a28107228 */ /* 0x000fe40000000000 */
[----:B------:R-:W-:-:S04]  /*1980*/  DMUL R14, R10, R44 ;  /* 0x0000002c0a0e7228 */ /* 0x000fc80000000000 */
[C---:B------:R-:W-:Y:S02]  /*1990*/  DFMA R22, R56.reuse, R60, R8 ;  /* 0x0000003c3816722b */ /* 0x040fe40000000008 */
[----:B------:R-:W-:-:S06]  /*19a0*/  DMUL R8, R56, R16 ;  /* 0x0000001038087228 */ /* 0x000fcc0000000000 */
[----:B------:R-:W-:-:S08]  /*19b0*/  DADD R22, R22, R14 ;  /* 0x0000000016167229 */ /* 0x000fd0000000000e */
[----:B------:R-:W-:Y:S02]  /*19c0*/  DADD R22, R22, R8 ;  /* 0x0000000016167229 */ /* 0x000fe40000000008 */
[----:B0-----:R-:W-:-:S06]  /*19d0*/  DMUL R42, R10, R56 ;  /* 0x000000380a2a7228 */ /* 0x001fcc0000000000 */
[----:B------:R-:W-:-:S08]  /*19e0*/  DFMA R22, R10, -R46, R22 ;  /* 0x8000002e0a16722b */ /* 0x000fd00000000016 */
[----:B------:R-:W-:-:S08]  /*19f0*/  DFMA R22, R52, -R42, R22 ;  /* 0x8000002a3416722b */ /* 0x000fd00000000016 */
[----:B------:R-:W-:-:S08]  /*1a00*/  DFMA R22, R56, -R62, R22 ;  /* 0x8000003e3816722b */ /* 0x000fd00000000016 */
[----:B------:R-:W-:Y:S01]  /*1a10*/  DADD R22, -R84, R22 ;  /* 0x0000000054167229 */ /* 0x000fe20000000116 */
[----:B---3--:R-:W-:-:S07]  /*1a20*/  LOP3.LUT R77, R18, 0xff, RZ, 0xc0, !PT ;  /* 0x000000ff124d7812 */ /* 0x008fce00078ec0ff */
[----:B------:R-:W-:Y:S01]  /*1a30*/  DFMA R38, R54, -R38, R22 ;  /* 0x800000263626722b */ /* 0x000fe20000000016 */
[----:B------:R-:W-:Y:S02]  /*1a40*/  SHF.R.U32.HI R23, RZ, 0x18, R18 ;  /* 0x00000018ff177819 */ /* 0x000fe40000011612 */
[----:B------:R-:W-:Y:S02]  /*1a50*/  SHF.R.U32.HI R22, RZ, 0x18, R0 ;  /* 0x00000018ff167819 */ /* 0x000fe40000011600 */
[----:B------:R-:W-:Y:S01]  /*1a60*/  I2FP.F32.U32 R78, R23 ;  /* 0x00000017004e7245 */ /* 0x000fe20000201000 */
[----:B------:R-:W0:Y:S01]  /*1a70*/  I2F.U16 R80, R77 ;  /* 0x0000004d00507306 */ /* 0x000e220000101000 */
[----:B------:R-:W-:Y:S02]  /*1a80*/  I2FP.F32.U32 R23, R22 ;  /* 0x0000001600177245 */ /* 0x000fe40000201000 */
[----:B------:R-:W-:Y:S02]  /*1a90*/  LOP3.LUT R22, R18, 0xffff, RZ, 0xc0, !PT ;  /* 0x0000ffff12167812 */ /* 0x000fe400078ec0ff */
[----:B------:R-:W-:-:S02]  /*1aa0*/  LOP3.LUT R76, R0, 0xff, RZ, 0xc0, !PT ;  /* 0x000000ff004c7812 */ /* 0x000fc400078ec0ff */
[----:B------:R-:W-:Y:S02]  /*1ab0*/  PRMT R75, R18, 0x7632, R75 ;  /* 0x00007632124b7816 */ /* 0x000fe4000000004b */
[----:B------:R-:W-:Y:S01]  /*1ac0*/  SHF.R.U32.HI R22, RZ, 0x8, R22 ;  /* 0x00000008ff167819 */ /* 0x000fe20000011616 */
[----:B------:R1:W3:Y:S01]  /*1ad0*/  I2F.U16 R81, R76 ;  /* 0x0000004c00517306 */ /* 0x0002e20000101000 */
[----:B------:R-:W-:Y:S02]  /*1ae0*/  LOP3.LUT R75, R75, 0xff, RZ, 0xc0, !PT ;  /* 0x000000ff4b4b7812 */ /* 0x000fe400078ec0ff */
[----:B------:R-:W-:Y:S02]  /*1af0*/  PRMT R18, R0, 0x7632, R18 ;  /* 0x0000763200127816 */ /* 0x000fe40000000012 */
[----:B------:R-:W-:Y:S01]  /*1b00*/  LOP3.LUT R22, R22, 0xffff, RZ, 0xc0, !PT ;  /* 0x0000ffff16167812 */ /* 0x000fe200078ec0ff */
[C---:B------:R-:W-:Y:S01]  /*1b10*/  FMUL R79, R25.reuse, R78 ;  /* 0x0000004e194f7220 */ /* 0x040fe20000400000 */
[----:B------:R-:W-:Y:S01]  /*1b20*/  LOP3.LUT R18, R18, 0xff, RZ, 0xc0, !PT ;  /* 0x000000ff12127812 */ /* 0x000fe200078ec0ff */
[----:B------:R-:W3:Y:S01]  /*1b30*/  I2F.U16 R78, R75 ;  /* 0x0000004b004e7306 */ /* 0x000ee20000101000 */
[----:B------:R-:W-:Y:S01]  /*1b40*/  I2FP.F32.U32 R22, R22 ;  /* 0x0000001600167245 */ /* 0x000fe20000201000 */
[----:B0-----:R-:W-:Y:S01]  /*1b50*/  FMUL R80, R25, R80 ;  /* 0x0000005019507220 */ /* 0x001fe20000400000 */
[----:B------:R-:W-:Y:S01]  /*1b60*/  LOP3.LUT R0, R0, 0xffff, RZ, 0xc0, !PT ;  /* 0x0000ffff00007812 */ /* 0x000fe200078ec0ff */
[----:B------:R-:W-:Y:S01]  /*1b70*/  FFMA R79, R24, R23, R79 ;  /* 0x00000017184f7223 */ /* 0x000fe2000000004f */
[----:B------:R-:W-:Y:S01]  /*1b80*/  LOP3.LUT R23, R19, 0xff, RZ, 0xc0, !PT ;  /* 0x000000ff13177812 */ /* 0x000fe200078ec0ff */
[----:B-1----:R-:W-:-:S02]  /*1b90*/  FMUL R76, R25, R22 ;  /* 0x00000016194c7220 */ /* 0x002fc40000400000 */
[----:B------:R-:W0:Y:S01]  /*1ba0*/  I2F.U16 R75, R18 ;  /* 0x00000012004b7306 */ /* 0x000e220000101000 */
[----:B------:R-:W-:Y:S01]  /*1bb0*/  SHF.R.U32.HI R22, RZ, 0x8, R0 ;  /* 0x00000008ff167819 */ /* 0x000fe20000011600 */
[----:B---3--:R-:W-:Y:S01]  /*1bc0*/  FFMA R81, R24, R81, R80 ;  /* 0x0000005118517223 */ /* 0x008fe20000000050 */
[----:B------:R-:W-:-:S05]  /*1bd0*/  PRMT R0, R19, 0x7632, R0 ;  /* 0x0000763213007816 */ /* 0x000fca0000000000 */
[----:B------:R1:W3:Y:S01]  /*1be0*/  I2F.U16 R80, R23 ;  /* 0x0000001700507306 */ /* 0x0002e20000101000 */
[----:B------:R-:W-:Y:S01]  /*1bf0*/  FMUL R77, R25, R78 ;  /* 0x0000004e194d7220 */ /* 0x000fe20000400000 */
[----:B-1----:R-:W-:Y:S02]  /*1c00*/  LOP3.LUT R23, R22, 0xffff, RZ, 0xc0, !PT ;  /* 0x0000ffff16177812 */ /* 0x002fe400078ec0ff */
[----:B------:R-:W-:Y:S02]  /*1c10*/  LOP3.LUT R22, R0, 0xff, RZ, 0xc0, !PT ;  /* 0x000000ff00167812 */ /* 0x000fe400078ec0ff */
[----:B------:R-:W-:Y:S02]  /*1c20*/  SHF.R.U32.HI R0, RZ, 0x18, R19 ;  /* 0x00000018ff007819 */ /* 0x000fe40000011613 */
[----:B------:R-:W-:Y:S02]  /*1c30*/  I2FP.F32.U32 R23, R23 ;  /* 0x0000001700177245 */ /* 0x000fe40000201000 */
[----:B------:R-:W-:Y:S01]  /*1c40*/  I2FP.F32.U32 R18, R0 ;  /* 0x0000000000127245 */ /* 0x000fe20000201000 */
[----:B------:R-:W1:Y:S01]  /*1c50*/  I2F.U16 R22, R22 ;  /* 0x0000001600167306 */ /* 0x000e620000101000 */
[----:B------:R-:W-:Y:S01]  /*1c60*/  LOP3.LUT R19, R19, 0xffff, RZ, 0xc0, !PT ;  /* 0x0000ffff13137812 */ /* 0x000fe200078ec0ff */
[C---:B0-----:R-:W-:Y:S01]  /*1c70*/  FFMA R75, R24.reuse, R75, R77 ;  /* 0x0000004b184b7223 */ /* 0x041fe2000000004d */
[----:B------:R-:W-:Y:S01]  /*1c80*/  PRMT R0, R21, 0x7632, R0 ;  /* 0x0000763215007816 */ /* 0x000fe20000000000 */
[----:B------:R-:W-:Y:S01]  /*1c90*/  FFMA R77, R24, R23, R76 ;  /* 0x00000017184d7223 */ /* 0x000fe2000000004c */
[----:B------:R-:W-:Y:S01]  /*1ca0*/  FFMA R24, R26, R18, R79 ;  /* 0x000000121a187223 */ /* 0x000fe2000000004f */
[----:B------:R-:W-:-:S02]  /*1cb0*/  SHF.R.U32.HI R19, RZ, 0x8, R19 ;  /* 0x00000008ff137819 */ /* 0x000fc40000011613 */
[----:B------:R-:W-:Y:S02]  /*1cc0*/  LOP3.LUT R18, R0, 0xff, RZ, 0xc0, !PT ;  /* 0x000000ff00127812 */ /* 0x000fe400078ec0ff */
[----:B------:R-:W-:Y:S02]  /*1cd0*/  SHF.R.U32.HI R0, RZ, 0x18, R21 ;  /* 0x00000018ff007819 */ /* 0x000fe40000011615 */
[----:B------:R-:W-:Y:S02]  /*1ce0*/  LOP3.LUT R19, R19, 0xffff, RZ, 0xc0, !PT ;  /* 0x0000ffff13137812 */ /* 0x000fe400078ec0ff */
[----:B------:R-:W-:Y:S01]  /*1cf0*/  I2FP.F32.U32 R0, R0 ;  /* 0x0000000000007245 */ /* 0x000fe20000201000 */
[----:B------:R-:W0:Y:S01]  /*1d00*/  I2F.U16 R18, R18 ;  /* 0x0000001200127306 */ /* 0x000e220000101000 */
[----:B------:R-:W-:Y:S02]  /*1d10*/  I2FP.F32.U32 R19, R19 ;  /* 0x0000001300137245 */ /* 0x000fe40000201000 */
[----:B------:R-:W-:Y:S01]  /*1d20*/  LOP3.LUT R25, R21, 0xff, RZ, 0xc0, !PT ;  /* 0x000000ff15197812 */ /* 0x000fe200078ec0ff */
[----:B------:R-:W-:Y:S01]  /*1d30*/  FFMA R24, R27, R0, R24 ;  /* 0x000000001b187223 */ /* 0x000fe20000000018 */
[C---:B---3--:R-:W-:Y:S01]  /*1d40*/  FFMA R80, R26.reuse, R80, R81 ;  /* 0x000000501a507223 */ /* 0x048fe20000000051 */
[C---:B-1----:R-:W-:Y:S01]  /*1d50*/  FFMA R22, R26.reuse, R22, R75 ;  /* 0x000000161a167223 */ /* 0x042fe2000000004b */
[----:B------:R-:W-:Y:S01]  /*1d60*/  LOP3.LUT R0, R21, 0xffff, RZ, 0xc0, !PT ;  /* 0x0000ffff15007812 */ /* 0x000fe200078ec0ff */
[----:B------:R-:W1:Y:S01]  /*1d70*/  I2F.U16 R87, R25 ;  /* 0x0000001900577306 */ /* 0x000e620000101000 */
[----:B----4-:R-:W-:Y:S01]  /*1d80*/  LOP3.LUT R75, R65, 0xff, RZ, 0xc0, !PT ;  /* 0x000000ff414b7812 */ /* 0x010fe200078ec0ff */
[----:B------:R-:W-:Y:S01]  /*1d90*/  FFMA R26, R26, R19, R77 ;  /* 0x000000131a1a7223 */ /* 0x000fe2000000004d */
[----:B------:R-:W-:-:S02]  /*1da0*/  PRMT R19, R20, 0x7632, R19 ;  /* 0x0000763214137816 */ /* 0x000fc40000000013 */
[----:B------:R-:W-:Y:S02]  /*1db0*/  SHF.R.U32.HI R0, RZ, 0x8, R0 ;  /* 0x00000008ff007819 */ /* 0x000fe40000011600 */
[----:B------:R-:W-:Y:S01]  /*1dc0*/  LOP3.LUT R23, R20, 0xff, RZ, 0xc0, !PT ;  /* 0x000000ff14177812 */ /* 0x000fe200078ec0ff */
[----:B------:R3:W4:Y:S01]  /*1dd0*/  I2F.U16 R86, R75 ;  /* 0x0000004b00567306 */ /* 0x0007220000101000 */
[----:B------:R-:W-:Y:S02]  /*1de0*/  PRMT R21, R65, 0x7632, R21 ;  /* 0x0000763241157816 */ /* 0x000fe40000000015 */
[----:B------:R-:W-:Y:S01]  /*1df0*/  LOP3.LUT R77, R0, 0xffff, RZ, 0xc0, !PT ;  /* 0x0000ffff004d7812 */ /* 0x000fe200078ec0ff */
[----:B0-----:R-:W-:Y:S01]  /*1e00*/  FFMA R22, R27, R18, R22 ;  /* 0x000000121b167223 */ /* 0x001fe20000000016 */
[----:B---3--:R-:W-:Y:S02]  /*1e10*/  LOP3.LUT R75, R19, 0xff, RZ, 0xc0, !PT ;  /* 0x000000ff134b7812 */ /* 0x008fe400078ec0ff */
[----:B------:R-:W-:Y:S01]  /*1e20*/  SHF.R.U32.HI R19, RZ, 0x18, R65 ;  /* 0x00000018ff137819 */ /* 0x000fe20000011641 */
[----:B------:R1:W0:Y:S01]  /*1e30*/  I2F.U16 R25, R23 ;  /* 0x0000001700197306 */ /* 0x0002220000101000 */
[----:B------:R-:W-:-:S02]  /*1e40*/  SHF.R.U32.HI R18, RZ, 0x18, R20 ;  /* 0x00000018ff127819 */ /* 0x000fc40000011614 */
[----:B------:R-:W-:Y:S02]  /*1e50*/  I2FP.F32.U32 R78, R19 ;  /* 0x00000013004e7245 */ /* 0x000fe40000201000 */
[----:B------:R-:W-:Y:S02]  /*1e60*/  LOP3.LUT R0, R21, 0xff, RZ, 0xc0, !PT ;  /* 0x000000ff15007812 */ /* 0x000fe400078ec0ff */
[----:B------:R-:W-:Y:S02]  /*1e70*/  LOP3.LUT R76, R64, 0xff, RZ, 0xc0, !PT ;  /* 0x000000ff404c7812 */ /* 0x000fe400078ec0ff */
[----:B------:R-:W-:Y:S01]  /*1e80*/  I2FP.F32.U32 R21, R77 ;  /* 0x0000004d00157245 */ /* 0x000fe20000201000 */
[----:B-1----:R-:W-:Y:S01]  /*1e90*/  FFMA R23, R27, R87, R80 ;  /* 0x000000571b177223 */ /* 0x002fe20000000050 */
[----:B------:R-:W-:Y:S01]  /*1ea0*/  I2FP.F32.U32 R19, R18 ;  /* 0x0000001200137245 */ /* 0x000fe20000201000 */
[----:B------:R-:W-:Y:S01]  /*1eb0*/  FMUL R77, R33, R78 ;  /* 0x0000004e214d7220 */ /* 0x000fe20000400000 */
[----:B------:R-:W-:Y:S01]  /*1ec0*/  I2F.U16 R80, R76 ;  /* 0x0000004c00507306 */ /* 0x000fe20000101000 */
[----:B------:R-:W-:Y:S01]  /*1ed0*/  FFMA R21, R27, R21, R26 ;  /* 0x000000151b157223 */ /* 0x000fe2000000001a */
[----:B------:R-:W-:-:S02]  /*1ee0*/  LOP3.LUT R27, R20, 0xffff, RZ, 0xc0, !PT ;  /* 0x0000ffff141b7812 */ /* 0x000fc400078ec0ff */
[----:B------:R-:W-:Y:S01]  /*1ef0*/  PRMT R18, R64, 0x7632, R18 ;  /* 0x0000763240127816 */ /* 0x000fe20000000012 */
[----:B------:R-:W-:Y:S01]  /*1f00*/  FFMA R77, R32, R19, R77 ;  /* 0x00000013204d7223 */ /* 0x000fe2000000004d */
[----:B------:R-:W-:Y:S02]  /*1f10*/  LOP3.LUT R20, R65, 0xffff, RZ, 0xc0, !PT ;  /* 0x0000ffff41147812 */ /* 0x000fe400078ec0ff */
[----:B------:R1:W3:Y:S01]  /*1f20*/  I2F.U16 R76, R0 ;  /* 0x00000000004c7306 */ /* 0x0002e20000101000 */
[----:B----4-:R-:W-:Y:S01]  /*1f30*/  FMUL R19, R33, R86 ;  /* 0x0000005621137220 */ /* 0x010fe20000400000 */
[----:B------:R-:W-:Y:S02]  /*1f40*/  LOP3.LUT R18, R18, 0xff, RZ, 0xc0, !PT ;  /* 0x000000ff12127812 */ /* 0x000fe400078ec0ff */
[----:B------:R-:W-:Y:S01]  /*1f50*/  SHF.R.U32.HI R20, RZ, 0x8, R20 ;  /* 0x00000008ff147819 */ /* 0x000fe20000011614 */
[----:B0-----:R-:W-:-:S03]  /*1f60*/  FFMA R65, R32, R25, R19 ;  /* 0x0000001920417223 */ /* 0x001fc60000000013 */
[----:B------:R-:W0:Y:S01]  /*1f70*/  I2F.U16 R75, R75 ;  /* 0x0000004b004b7306 */ /* 0x000e220000101000 */
[----:B------:R-:W-:Y:S02]  /*1f80*/  LOP3.LUT R20, R20, 0xffff, RZ, 0xc0, !PT ;  /* 0x0000ffff14147812 */ /* 0x000fe400078ec0ff */
[----:B------:R-:W-:Y:S02]  /*1f90*/  SHF.R.U32.HI R19, RZ, 0x8, R27 ;  /* 0x00000008ff137819 */ /* 0x000fe4000001161b */
[----:B-1----:R-:W-:-:S03]  /*1fa0*/  SHF.R.U32.HI R0, RZ, 0x18, R64 ;  /* 0x00000018ff007819 */ /* 0x002fc60000011640 */
[----:B------:R1:W4:Y:S01]  /*1fb0*/  I2F.U16 R25, R18 ;  /* 0x0000001200197306 */ /* 0x0003220000101000 */
[----:B------:R-:W-:Y:S02]  /*1fc0*/  I2FP.F32.U32 R20, R20 ;  /* 0x0000001400147245 */ /* 0x000fe40000201000 */
[----:B------:R-:W-:Y:S01]  /*1fd0*/  LOP3.LUT R27, R19, 0xffff, RZ, 0xc0, !PT ;  /* 0x0000ffff131b7812 */ /* 0x000fe200078ec0ff */
[----:B---3--:R-:W-:Y:S01]  /*1fe0*/  FMUL R19, R33, R76 ;  /* 0x0000004c21137220 */ /* 0x008fe20000400000 */
[----:B------:R-:W-:Y:S02]  /*1ff0*/  I2FP.F32.U32 R0, R0 ;  /* 0x0000000000007245 */ /* 0x000fe40000201000 */
[----:B-1----:R-:W-:-:S04]  /*2000*/  PRMT R18, R68, 0x7632, R18 ;  /* 0x0000763244127816 */ /* 0x002fc80000000012 */
[----:B------:R-:W-:Y:S01]  /*2010*/  LOP3.LUT R18, R18, 0xff, RZ, 0xc0, !PT ;  /* 0x000000ff12127812 */ /* 0x000fe200078ec0ff */
[----:B------:R-:W-:Y:S01]  /*2020*/  FMUL R33, R33, R20 ;  /* 0x0000001421217220 */ /* 0x000fe20000400000 */
[----:B------:R-:W-:Y:S01]  /*2030*/  LOP3.LUT R26, R68, 0xff, RZ, 0xc0, !PT ;  /* 0x000000ff441a7812 */ /* 0x000fe200078ec0ff */
[----:B0-----:R-:W-:Y:S01]  /*2040*/  FFMA R19, R32, R75, R19 ;  /* 0x0000004b20137223 */ /* 0x001fe20000000013 */
[----:B------:R-:W-:Y:S01]  /*2050*/  FFMA R20, R34, R0, R77 ;  /* 0x0000000022147223 */ /* 0x000fe2000000004d */
[----:B------:R-:W-:Y:S01]  /*2060*/  LOP3.LUT R64, R64, 0xffff, RZ, 0xc0, !PT ;  /* 0x0000ffff40407812 */ /* 0x000fe200078ec0ff */
[----:B------:R-:W0:Y:S01]  /*2070*/  I2F.U16 R18, R18 ;  /* 0x0000001200127306 */ /* 0x000e220000101000 */
[----:B------:R-:W-:Y:S02]  /*2080*/  SHF.R.U32.HI R0, RZ, 0x18, R68 ;  /* 0x00000018ff007819 */ /* 0x000fe40000011644 */
[----:B------:R-:W-:Y:S02]  /*2090*/  I2FP.F32.U32 R27, R27 ;  /* 0x0000001b001b7245 */ /* 0x000fe40000201000 */
[----:B------:R-:W-:-:S03]  /*20a0*/  I2FP.F32.U32 R0, R0 ;  /* 0x0000000000007245 */ /* 0x000fc60000201000 */
[----:B------:R4:W1:Y:S01]  /*20b0*/  I2F.U16 R78, R26 ;  /* 0x0000001a004e7306 */ /* 0x0008620000101000 */
[----:B------:R-:W-:Y:S01]  /*20c0*/  LOP3.LUT R68, R68, 0xffff, RZ, 0xc0, !PT ;  /* 0x0000ffff44447812 */ /* 0x000fe200078ec0ff */
[----:B------:R-:W-:Y:S01]  /*20d0*/  FFMA R20, R35, R0, R20 ;  /* 0x0000000023147223 */ /* 0x000fe20000000014 */
[----:B----4-:R-:W-:Y:S01]  /*20e0*/  FFMA R26, R34, R25, R19 ;  /* 0x00000019221a7223 */ /* 0x010fe20000000013 */
[--C-:B------:R-:W-:Y:S02]  /*20f0*/  SHF.R.U32.HI R19, RZ, 0x8, R64.reuse ;  /* 0x00000008ff137819 */ /* 0x100fe40000011640 */
[----:B-----5:R-:W-:Y:S02]  /*2100*/  PRMT R25, R66, 0x7632, R25 ;  /* 0x0000763242197816 */ /* 0x020fe40000000019 */
[----:B------:R-:W-:Y:S02]  /*2110*/  LOP3.LUT R19, R19, 0xffff, RZ, 0xc0, !PT ;  /* 0x0000ffff13137812 */ /* 0x000fe400078ec0ff */
[----:B------:R-:W-:Y:S01]  /*2120*/  PRMT R64, R67, 0x7632, R64 ;  /* 0x0000763243407816 */ /* 0x000fe20000000040 */
[----:B------:R-:W-:Y:S01]  /*2130*/  FFMA R27, R32, R27, R33 ;  /* 0x0000001b201b7223 */ /* 0x000fe20000000021 */
[----:B------:R-:W-:-:S02]  /*2140*/  SHF.R.U32.HI R0, RZ, 0x8, R68 ;  /* 0x00000008ff007819 */ /* 0x000fc40000011644 */
[----:B------:R-:W-:Y:S02]  /*2150*/  LOP3.LUT R32, R67, 0xff, RZ, 0xc0, !PT ;  /* 0x000000ff43207812 */ /* 0x000fe400078ec0ff */
[----:B------:R-:W-:Y:S02]  /*2160*/  LOP3.LUT R33, R25, 0xff, RZ, 0xc0, !PT ;  /* 0x000000ff19217812 */ /* 0x000fe400078ec0ff */
[----:B------:R-:W-:Y:S02]  /*2170*/  I2FP.F32.U32 R25, R19 ;  /* 0x0000001300197245 */ /* 0x000fe40000201000 */
[----:B------:R-:W-:Y:S01]  /*2180*/  LOP3.LUT R64, R64, 0xff, RZ, 0xc0, !PT ;  /* 0x000000ff40407812 */ /* 0x000fe200078ec0ff */
[----:B------:R3:W-:Y:S01]  /*2190*/  I2F.U16 R86, R32 ;  /* 0x0000002000567306 */ /* 0x0007e20000101000 */
[----:B------:R-:W-:Y:S01]  /*21a0*/  LOP3.LUT R68, R0, 0xffff, RZ, 0xc0, !PT ;  /* 0x0000ffff00447812 */ /* 0x000fe200078ec0ff */
[----:B0-----:R-:W-:Y:S01]  /*21b0*/  FFMA R18, R35, R18, R26 ;  /* 0x0000001223127223 */ /* 0x001fe2000000001a */
[----:B------:R-:W-:Y:S01]  /*21c0*/  LOP3.LUT R26, R67, 0xffff, RZ, 0xc0, !PT ;  /* 0x0000ffff431a7812 */ /* 0x000fe200078ec0ff */
[----:B------:R-:W-:Y:S01]  /*21d0*/  FFMA R0, R34, R25, R27 ;  /* 0x0000001922007223 */ /* 0x000fe2000000001b */
[----:B------:R-:W-:-:S02]  /*21e0*/  I2FP.F32.U32 R25, R68 ;  /* 0x0000004400197245 */ /* 0x000fc40000201000 */
[----:B---3--:R-:W-:Y:S01]  /*21f0*/  SHF.R.U32.HI R32, RZ, 0x18, R67 ;  /* 0x00000018ff207819 */ /* 0x008fe20000011643 */
[----:B------:R-:W0:Y:S01]  /*2200*/  I2F.U16 R64, R64 ;  /* 0x0000004000407306 */ /* 0x000e220000101000 */
[----:B------:R-:W-:Y:S01]  /*2210*/  SHF.R.U32.HI R27, RZ, 0x18, R66 ;  /* 0x00000018ff1b7819 */ /* 0x000fe20000011642 */
[----:B------:R-:W-:Y:S01]  /*2220*/  FFMA R80, R34, R80, R65 ;  /* 0x0000005022507223 */ /* 0x000fe20000000041 */
[----:B------:R-:W-:Y:S02]  /*2230*/  I2FP.F32.U32 R32, R32 ;  /* 0x0000002000207245 */ /* 0x000fe40000201000 */
[----:B------:R-:W-:Y:S01]  /*2240*/  SHF.R.U32.HI R26, RZ, 0x8, R26 ;  /* 0x00000008ff1a7819 */ /* 0x000fe2000001161a */
[----:B------:R-:W-:Y:S02]  /*2250*/  FFMA R0, R35, R25, R0 ;  /* 0x0000001923007223 */ /* 0x000fe40000000000 */
[----:B------:R3:W4:Y:S01]  /*2260*/  I2F.U16 R65, R33 ;  /* 0x0000002100417306 */ /* 0x0007220000101000 */
[----:B------:R-:W-:-:S02]  /*2270*/  I2FP.F32.U32 R25, R27 ;  /* 0x0000001b00197245 */ /* 0x000fc40000201000 */
[----:B------:R-:W-:Y:S02]  /*2280*/  LOP3.LUT R34, R26, 0xffff, RZ, 0xc0, !PT ;  /* 0x0000ffff1a227812 */ /* 0x000fe400078ec0ff */
[----:B------:R-:W-:Y:S02]  /*2290*/  LOP3.LUT R76, R66, 0xff, RZ, 0xc0, !PT ;  /* 0x000000ff424c7812 */ /* 0x000fe400078ec0ff */
[----:B--2---:R-:W-:Y:S01]  /*22a0*/  PRMT R26, R71, 0x7632, R26 ;  /* 0x00007632471a7816 */ /* 0x004fe2000000001a */
[----:B---3--:R-:W-:Y:S01]  /*22b0*/  FMUL R33, R29, R32 ;  /* 0x000000201d217220 */ /* 0x008fe20000400000 */
[----:B------:R-:W-:Y:S01]  /*22c0*/  LOP3.LUT R27, R71, 0xff, RZ, 0xc0, !PT ;  /* 0x000000ff471b7812 */ /* 0x000fe200078ec0ff */
[----:B------:R-:W2:Y:S01]  /*22d0*/  I2F.U16 R75, R76 ;  /* 0x0000004c004b7306 */ /* 0x000ea20000101000 */
[----:B------:R-:W-:Y:S01]  /*22e0*/  LOP3.LUT R26, R26, 0xff, RZ, 0xc0, !PT ;  /* 0x000000ff1a1a7812 */ /* 0x000fe200078ec0ff */
[----:B------:R-:W-:Y:S01]  /*22f0*/  FFMA R33, R28, R25, R33 ;  /* 0x000000191c217223 */ /* 0x000fe20000000021 */
[----:B------:R-:W-:Y:S01]  /*2300*/  SHF.R.U32.HI R25, RZ, 0x18, R71 ;  /* 0x00000018ff197819 */ /* 0x000fe20000011647 */
[----:B-1----:R-:W-:Y:S01]  /*2310*/  FFMA R19, R35, R78, R80 ;  /* 0x0000004e23137223 */ /* 0x002fe20000000050 */
[----:B------:R-:W-:Y:S01]  /*2320*/  LOP3.LUT R32, R69, 0xff, RZ, 0xc0, !PT ;  /* 0x000000ff45207812 */ /* 0x000fe200078ec0ff */
[----:B0-----:R-:W-:-:S02]  /*2330*/  FMUL R35, R29, R64 ;  /* 0x000000401d237220 */ /* 0x001fc40000400000 */
[----:B------:R0:W1:Y:S01]  /*2340*/  I2F.U16 R67, R27 ;  /* 0x0000001b00437306 */ /* 0x0000620000101000 */
[----:B------:R-:W-:Y:S02]  /*2350*/  I2FP.F32.U32 R34, R34 ;  /* 0x0000002200227245 */ /* 0x000fe40000201000 */
[----:B------:R-:W-:Y:S01]  /*2360*/  I2FP.F32.U32 R25, R25 ;  /* 0x0000001900197245 */ /* 0x000fe20000201000 */
[----:B----4-:R-:W-:Y:S01]  /*2370*/  FFMA R35, R28, R65, R35 ;  /* 0x000000411c237223 */ /* 0x010fe20000000023 */
[----:B0-----:R-:W-:-:S03]  /*2380*/  LOP3.LUT R27, R66, 0xffff, RZ, 0xc0, !PT ;  /* 0x0000ffff421b7812 */ /* 0x001fc600078ec0ff */
[----:B------:R-:W0:Y:S01]  /*2390*/  I2F.U16 R26, R26 ;  /* 0x0000001a001a7306 */ /* 0x000e220000101000 */
[C---:B------:R-:W-:Y:S01]  /*23a0*/  FMUL R65, R29.reuse, R34 ;  /* 0x000000221d417220 */ /* 0x040fe20000400000 */
[----:B------:R-:W-:Y:S01]  /*23b0*/  SHF.R.U32.HI R27, RZ, 0x8, R27 ;  /* 0x00000008ff1b7819 */ /* 0x000fe2000001161b */
[----:B------:R-:W-:Y:S01]  /*23c0*/  FFMA R34, R30, R25, R33 ;  /* 0x000000191e227223 */ /* 0x000fe20000000021 */
[----:B------:R-:W-:-:S04]  /*23d0*/  FMUL R86, R29, R86 ;  /* 0x000000561d567220 */ /* 0x000fc80000400000 */
[----:B------:R-:W3:Y:S01]  /*23e0*/  I2F.U16 R77, R32 ;  /* 0x00000020004d7306 */ /* 0x000ee20000101000 */
[----:B------:R-:W-:Y:S02]  /*23f0*/  LOP3.LUT R33, R27, 0xffff, RZ, 0xc0, !PT ;  /* 0x0000ffff1b217812 */ /* 0x000fe400078ec0ff */
[----:B------:R-:W-:Y:S01]  /*2400*/  SHF.R.U32.HI R25, RZ, 0x18, R69 ;  /* 0x00000018ff197819 */ /* 0x000fe20000011645 */
[----:B--2---:R-:W-:Y:S01]  /*2410*/  FFMA R75, R28, R75, R86 ;  /* 0x0000004b1c4b7223 */ /* 0x004fe20000000056 */
[----:B------:R-:W-:Y:S02]  /*2420*/  I2FP.F32.U32 R33, R33 ;  /* 0x0000002100217245 */ /* 0x000fe40000201000 */
[----:B------:R-:W-:Y:S01]  /*2430*/  I2FP.F32.U32 R25, R25 ;  /* 0x0000001900197245 */ /* 0x000fe20000201000 */
[----:B-1----:R-:W-:Y:S02]  /*2440*/  FFMA R64, R30, R67, R75 ;  /* 0x000000431e407223 */ /* 0x002fe4000000004b */
[----:B------:R-:W-:Y:S01]  /*2450*/  FFMA R33, R28, R33, R65 ;  /* 0x000000211c217223 */ /* 0x000fe20000000041 */
[----:B0-----:R-:W-:Y:S01]  /*2460*/  FFMA R28, R30, R26, R35 ;  /* 0x0000001a1e1c7223 */ /* 0x001fe20000000023 */
[C---:B------:R-:W-:Y:S01]  /*2470*/  FFMA R26, R31.reuse, R25, R34 ;  /* 0x000000191f1a7223 */ /* 0x040fe20000000022 */
[----:B------:R-:W-:Y:S01]  /*2480*/  DMUL R94, R10, R94 ;  /* 0x0000005e0a5e7228 */ /* 0x000fe20000000000 */
[----:B---3--:R-:W-:Y:S01]  /*2490*/  FFMA R25, R31, R77, R64 ;  /* 0x0000004d1f197223 */ /* 0x008fe20000000040 */
[----:B------:R-:W-:Y:S01]  /*24a0*/  DMUL R64, R12, R54 ;  /* 0x000000360c407228 */ /* 0x000fe20000000000 */
[----:B------:R-:W-:-:S02]  /*24b0*/  LOP3.LUT R71, R71, 0xffff, RZ, 0xc0, !PT ;  /* 0x0000ffff47477812 */ /* 0x000fc400078ec0ff */
[----:B------:R-:W-:Y:S02]  /*24c0*/  PRMT R27, R69, 0x7632, R27 ;  /* 0x00007632451b7816 */ /* 0x000fe4000000001b */
[----:B------:R-:W-:Y:S01]  /*24d0*/  SHF.R.U32.HI R32, RZ, 0x8, R71 ;  /* 0x00000008ff207819 */ /* 0x000fe20000011647 */
[----:B------:R-:W-:Y:S02]  /*24e0*/  DADD R38, R38, -R94 ;  /* 0x0000000026267229 */ /* 0x000fe4000000085e */
[----:B------:R-:W-:Y:S01]  /*24f0*/  DMUL R96, R56, R64 ;  /* 0x0000004038607228 */ /* 0x000fe20000000000 */
[----:B------:R-:W-:Y:S02]  /*2500*/  LOP3.LUT R27, R27, 0xff, RZ, 0xc0, !PT ;  /* 0x000000ff1b1b7812 */ /* 0x000fe400078ec0ff */
[----:B------:R-:W-:Y:S02]  /*2510*/  LOP3.LUT R66, R32, 0xffff, RZ, 0xc0, !PT ;  /* 0x0000ffff20427812 */ /* 0x000fe400078ec0ff */
[----:B------:R-:W-:Y:S01]  /*2520*/  LOP3.LUT R69, R69, 0xffff, RZ, 0xc0, !PT ;  /* 0x0000ffff45457812 */ /* 0x000fe200078ec0ff */
[----:B------:R0:W-:Y:S01]  /*2530*/  I2F.U16 R32, R27 ;  /* 0x0000001b00207306 */ /* 0x0001e20000101000 */
[----:B------:R-:W-:Y:S01]  /*2540*/  I2FP.F32.U32 R35, R66 ;  /* 0x0000004200237245 */ /* 0x000fe20000201000 */
[----:B------:R-:W-:Y:S01]  /*2550*/  DADD R38, R38, -R96 ;  /* 0x0000000026267229 */ /* 0x000fe20000000860 */
[----:B------:R-:W-:-:S02]  /*2560*/  LOP3.LUT R67, R70, 0xff, RZ, 0xc0, !PT ;  /* 0x000000ff46437812 */ /* 0x000fc400078ec0ff */
[----:B------:R-:W-:Y:S02]  /*2570*/  LOP3.LUT R29, R36, 0xff, RZ, 0xc0, !PT ;  /* 0x000000ff241d7812 */ /* 0x000fe400078ec0ff */
[----:B0-----:R-:W-:Y:S01]  /*2580*/  SHF.R.U32.HI R27, RZ, 0x8, R69 ;  /* 0x00000008ff1b7819 */ /* 0x001fe20000011645 */
[--C-:B------:R-:W-:Y:S01]  /*2590*/  FFMA R30, R30, R35, R33.reuse ;  /* 0x000000231e1e7223 */ /* 0x100fe20000000021 */
[----:B------:R-:W-:Y:S02]  /*25a0*/  PRMT R33, R70, 0x7632, R33 ;  /* 0x0000763246217816 */ /* 0x000fe40000000021 */
[----:B------:R-:W-:Y:S01]  /*25b0*/  LOP3.LUT R27, R27, 0xffff, RZ, 0xc0, !PT ;  /* 0x0000ffff1b1b7812 */ /* 0x000fe200078ec0ff */
[----:B------:R0:W1:Y:S01]  /*25c0*/  I2F.U16 R68, R67 ;  /* 0x0000004300447306 */ /* 0x0000620000101000 */
[----:B------:R-:W-:Y:S01]  /*25d0*/  SHF.R.U32.HI R34, RZ, 0x18, R70 ;  /* 0x00000018ff227819 */ /* 0x000fe20000011646 */
[----:B------:R-:W-:Y:S01]  /*25e0*/  DMUL R40, R40, R56 ;  /* 0x0000003828287228 */ /* 0x000fe20000000000 */
[----:B------:R-:W-:Y:S01]  /*25f0*/  I2FP.F32.U32 R27, R27 ;  /* 0x0000001b001b7245 */ /* 0x000fe20000201000 */
[----:B------:R-:W-:Y:S01]  /*2600*/  DADD R38, -R84, R38 ;  /* 0x0000000054267229 */ /* 0x000fe20000000126 */
[----:B------:R-:W-:-:S02]  /*2610*/  LOP3.LUT R66, R33, 0xff, RZ, 0xc0, !PT ;  /* 0x000000ff21427812 */ /* 0x000fc400078ec0ff */
[----:B------:R-:W-:Y:S01]  /*2620*/  SHF.R.U32.HI R33, RZ, 0x18, R36 ;  /* 0x00000018ff217819 */ /* 0x000fe20000011624 */
[----:B------:R-:W2:Y:S01]  /*2630*/  I2F.U16 R29, R29 ;  /* 0x0000001d001d7306 */ /* 0x000ea20000101000 */
[----:B------:R-:W-:Y:S01]  /*2640*/  I2FP.F32.U32 R34, R34 ;  /* 0x0000002200227245 */ /* 0x000fe20000201000 */
[----:B------:R-:W-:Y:S01]  /*2650*/  FFMA R27, R31, R27, R30 ;  /* 0x0000001b1f1b7223 */ /* 0x000fe2000000001e */
[----:B------:R-:W-:Y:S02]  /*2660*/  LOP3.LUT R30, R70, 0xffff, RZ, 0xc0, !PT ;  /* 0x0000ffff461e7812 */ /* 0x000fe400078ec0ff */
[----:B------:R-:W-:Y:S01]  /*2670*/  I2FP.F32.U32 R33, R33 ;  /* 0x0000002100217245 */ /* 0x000fe20000201000 */
[C---:B0-----:R-:W-:Y:S01]  /*2680*/  FMUL R67, R5.reuse, R34 ;  /* 0x0000002205437220 */ /* 0x041fe20000400000 */
[----:B------:R-:W-:Y:S01]  /*2690*/  DMUL R98, R10, R40 ;  /* 0x000000280a627228 */ /* 0x000fe20000000000 */
[----:B------:R-:W0:Y:S01]  /*26a0*/  I2F.U16 R66, R66 ;  /* 0x0000004200427306 */ /* 0x000e220000101000 */
[----:B------:R-:W-:Y:S01]  /*26b0*/  DFMA R38, R56, -R62, R38 ;  /* 0x8000003e3826722b */ /* 0x000fe20000000026 */
[----:B------:R-:W-:Y:S01]  /*26c0*/  SHF.R.U32.HI R30, RZ, 0x8, R30 ;  /* 0x00000008ff1e7819 */ /* 0x000fe2000001161e */
[----:B------:R-:W-:Y:S01]  /*26d0*/  FFMA R33, R4, R33, R67 ;  /* 0x0000002104217223 */ /* 0x000fe20000000043 */
[----:B------:R-:W-:Y:S01]  /*26e0*/  PRMT R35, R36, 0x7632, R35 ;  /* 0x0000763224237816 */ /* 0x000fe20000000023 */
[----:B-1----:R-:W-:Y:S01]  /*26f0*/  FMUL R67, R5, R68 ;  /* 0x0000004405437220 */ /* 0x002fe20000400000 */
[----:B------:R-:W-:-:S02]  /*2700*/  LOP3.LUT R30, R30, 0xffff, RZ, 0xc0, !PT ;  /* 0x0000ffff1e1e7812 */ /* 0x000fc400078ec0ff */
[----:B------:R-:W-:Y:S01]  /*2710*/  LOP3.LUT R35, R35, 0xff, RZ, 0xc0, !PT ;  /* 0x000000ff23237812 */ /* 0x000fe200078ec0ff */
[----:B--2---:R-:W-:Y:S01]  /*2720*/  FFMA R67, R4, R29, R67 ;  /* 0x0000001d04437223 */ /* 0x004fe20000000043 */
[----:B------:R-:W-:Y:S01]  /*2730*/  DADD R38, R38, -R98 ;  /* 0x0000000026267229 */ /* 0x000fe20000000862 */
[----:B------:R-:W-:Y:S01]  /*2740*/  FFMA R28, R31, R32, R28 ;  /* 0x000000201f1c7223 */ /* 0x000fe2000000001c */
[----:B------:R-:W-:Y:S02]  /*2750*/  SHF.R.U32.HI R29, RZ, 0x18, R73 ;  /* 0x00000018ff1d7819 */ /* 0x000fe40000011649 */
[----:B------:R-:W-:Y:S02]  /*2760*/  I2FP.F32.U32 R30, R30 ;  /* 0x0000001e001e7245 */ /* 0x000fe40000201000 */
[----:B------:R-:W-:Y:S01]  /*2770*/  LOP3.LUT R31, R73, 0xff, RZ, 0xc0, !PT ;  /* 0x000000ff491f7812 */ /* 0x000fe200078ec0ff */
[----:B------:R-:W1:Y:S01]  /*2780*/  I2F.U16 R35, R35 ;  /* 0x0000002300237306 */ /* 0x000e620000101000 */
[----:B------:R-:W-:Y:S01]  /*2790*/  I2FP.F32.U32 R29, R29 ;  /* 0x0000001d001d7245 */ /* 0x000fe20000201000 */
[C---:B0-----:R-:W-:Y:S01]  /*27a0*/  FMUL R66, R5.reuse, R66 ;  /* 0x0000004205427220 */ /* 0x041fe20000400000 */
[----:B------:R-:W-:Y:S01]  /*27b0*/  FMUL R69, R5, R30 ;  /* 0x0000001e05457220 */ /* 0x000fe20000400000 */
[----:B------:R-:W-:Y:S01]  /*27c0*/  PRMT R5, R73, 0x7632, R5 ;  /* 0x0000763249057816 */ /* 0x000fe20000000005 */
[----:B------:R-:W-:-:S03]  /*27d0*/  DFMA R38, R12, -R44, R38 ;  /* 0x8000002c0c26722b */ /* 0x000fc60000000026 */
[----:B------:R0:W2:Y:S01]  /*27e0*/  I2F.U16 R70, R31 ;  /* 0x0000001f00467306 */ /* 0x0000a20000101000 */
[----:B------:R-:W-:Y:S01]  /*27f0*/  FFMA R34, R6, R29, R33 ;  /* 0x0000001d06227223 */ /* 0x000fe20000000021 */
[----:B------:R-:W-:Y:S02]  /*2800*/  LOP3.LUT R29, R5, 0xff, RZ, 0xc0, !PT ;  /* 0x000000ff051d7812 */ /* 0x000fe400078ec0ff */
[C---:B------:R-:W-:Y:S01]  /*2810*/  PRMT R30, R74.reuse, 0x7632, R30 ;  /* 0x000076324a1e7816 */ /* 0x040fe2000000001e */
[----:B------:R-:W-:Y:S01]  /*2820*/  DADD R38, -R8, R38 ;  /* 0x0000000008267229 */ /* 0x000fe20000000126 */
[----:B------:R-:W-:Y:S02]  /*2830*/  LOP3.LUT R32, R74, 0xff, RZ, 0xc0, !PT ;  /* 0x000000ff4a207812 */ /* 0x000fe400078ec0ff */
[----:B0-----:R-:W-:Y:S01]  /*2840*/  LOP3.LUT R31, R36, 0xffff, RZ, 0xc0, !PT ;  /* 0x0000ffff241f7812 */ /* 0x001fe200078ec0ff */
[----:B------:R-:W0:Y:S01]  /*2850*/  I2F.U16 R29, R29 ;  /* 0x0000001d001d7306 */ /* 0x000e220000101000 */
[----:B------:R-:W-:-:S02]  /*2860*/  LOP3.LUT R73, R73, 0xffff, RZ, 0xc0, !PT ;  /* 0x0000ffff49497812 */ /* 0x000fc400078ec0ff */
[----:B------:R-:W-:Y:S01]  /*2870*/  SHF.R.U32.HI R31, RZ, 0x8, R31 ;  /* 0x00000008ff1f7819 */ /* 0x000fe2000001161f */
[----:B-1----:R-:W-:Y:S01]  /*2880*/  FFMA R35, R4, R35, R66 ;  /* 0x0000002304237223 */ /* 0x002fe20000000042 */
[----:B------:R-:W-:Y:S01]  /*2890*/  LOP3.LUT R30, R30, 0xff, RZ, 0xc0, !PT ;  /* 0x000000ff1e1e7812 */ /* 0x000fe200078ec0ff */
[----:B--2---:R-:W-:Y:S01]  /*28a0*/  FFMA R70, R6, R70, R67 ;  /* 0x0000004606467223 */ /* 0x004fe20000000043 */
[----:B------:R-:W-:Y:S01]  /*28b0*/  SHF.R.U32.HI R5, RZ, 0x18, R74 ;  /* 0x00000018ff057819 */ /* 0x000fe2000001164a */
[----:B------:R1:W2:Y:S01]  /*28c0*/  I2F.U16 R66, R32 ;  /* 0x0000002000427306 */ /* 0x0002a20000101000 */
[----:B------:R-:W-:Y:S02]  /*28d0*/  LOP3.LUT R74, R74, 0xffff, RZ, 0xc0, !PT ;  /* 0x0000ffff4a4a7812 */ /* 0x000fe400078ec0ff */
[----:B------:R-:W-:Y:S01]  /*28e0*/  LOP3.LUT R67, R31, 0xffff, RZ, 0xc0, !PT ;  /* 0x0000ffff1f437812 */ /* 0x000fe200078ec0ff */
[----:B------:R-:W-:Y:S01]  /*28f0*/  DSETP.NEU.AND P0, PT, R38, RZ, PT ;  /* 0x000000ff2600722a */ /* 0x000fe20003f0d000 */
[----:B------:R-:W-:-:S02]  /*2900*/  SHF.R.U32.HI R31, RZ, 0x8, R74 ;  /* 0x00000008ff1f7819 */ /* 0x000fc4000001164a */
[----:B-1----:R-:W-:Y:S01]  /*2910*/  SHF.R.U32.HI R32, RZ, 0x8, R73 ;  /* 0x00000008ff207819 */ /* 0x002fe20000011649 */
[----:B------:R1:W3:Y:S01]  /*2920*/  I2F.U16 R33, R30 ;  /* 0x0000001e00217306 */ /* 0x0002e20000101000 */
[----:B------:R-:W-:Y:S02]  /*2930*/  I2FP.F32.U32 R67, R67 ;  /* 0x0000004300437245 */ /* 0x000fe40000201000 */
[----:B------:R-:W-:Y:S02]  /*2940*/  LOP3.LUT R32, R32, 0xffff, RZ, 0xc0, !PT ;  /* 0x0000ffff20207812 */ /* 0x000fe400078ec0ff */
[----:B------:R-:W-:Y:S01]  /*2950*/  I2FP.F32.U32 R5, R5 ;  /* 0x0000000500057245 */ /* 0x000fe20000201000 */
[----:B------:R-:W-:Y:S01]  /*2960*/  FFMA R67, R4, R67, R69 ;  /* 0x0000004304437223 */ /* 0x000fe20000000045 */
[----:B------:R-:W-:Y:S02]  /*2970*/  LOP3.LUT R31, R31, 0xffff, RZ, 0xc0, !PT ;  /* 0x0000ffff1f1f7812 */ /* 0x000fe400078ec0ff */
[----:B------:R-:W-:Y:S01]  /*2980*/  I2FP.F32.U32 R32, R32 ;  /* 0x0000002000207245 */ /* 0x000fe20000201000 */
[----:B0-----:R-:W-:Y:S01]  /*2990*/  FFMA R4, R6, R29, R35 ;  /* 0x0000001d06047223 */ /* 0x001fe20000000023 */
[----:B------:R-:W-:Y:S01]  /*29a0*/  FFMA R29, R7, R5, R34 ;  /* 0x00000005071d7223 */ /* 0x000fe20000000022 */
[----:B------:R-:W-:-:S02]  /*29b0*/  I2FP.F32.U32 R5, R31 ;  /* 0x0000001f00057245 */ /* 0x000fc40000201000 */
[----:B-1----:R-:W-:Y:S01]  /*29c0*/  FFMA R30, R6, R32, R67 ;  /* 0x00000020061e7223 */ /* 0x002fe20000000043 */
[----:B------:R-:W-:Y:S01]  /*29d0*/  BSSY.RECONVERGENT B1, `(.L_x_18) ;  /* 0x00001d7000017945 */ /* 0x000fe20003800200 */
[C---:B--2---:R-:W-:Y:S01]  /*29e0*/  FFMA R32, R7.reuse, R66, R70 ;  /* 0x0000004207207223 */ /* 0x044fe20000000046 */
[C---:B---3--:R-:W-:Y:S01]  /*29f0*/  FFMA R31, R7.reuse, R33, R4 ;  /* 0x00000021071f7223 */ /* 0x048fe20000000004 */
[----:B------:R-:W-:Y:S01]  /*2a00*/  FFMA R30, R7, R5, R30 ;  /* 0x00000005071e7223 */ /* 0x000fe2000000001e */
[----:B------:R-:W-:Y:S02]  /*2a10*/  IMAD.MOV.U32 R7, RZ, RZ, 0x3e800000 ;  /* 0x3e800000ff077424 */ /* 0x000fe400078e00ff */
[----:B------:R-:W-:Y:S02]  /*2a20*/  IMAD.MOV.U32 R6, RZ, RZ, 0x3e800000 ;  /* 0x3e800000ff067424 */ /* 0x000fe400078e00ff */
[----:B------:R-:W-:Y:S02]  /*2a30*/  IMAD.MOV.U32 R5, RZ, RZ, 0x3e800000 ;  /* 0x3e800000ff057424 */ /* 0x000fe400078e00ff */
[----:B------:R-:W-:Y:S01]  /*2a40*/  IMAD.MOV.U32 R4, RZ, RZ, 0x3e800000 ;  /* 0x3e800000ff047424 */ /* 0x000fe200078e00ff */
[----:B------:R-:W-:Y:S06]  /*2a50*/  @!P0 BRA `(.L_x_19) ;  /* 0x0000001c00388947 */ /* 0x000fec0003800000 */
[----:B------:R-:W0:Y:S01]  /*2a60*/  MUFU.RCP64H R7, R39 ;  /* 0x0000002700077308 */ /* 0x000e220000001800 */
[----:B------:R-:W-:Y:S01]  /*2a70*/  IMAD.MOV.U32 R6, RZ, RZ, 0x1 ;  /* 0x00000001ff067424 */ /* 0x000fe200078e00ff */
[----:B------:R-:W-:Y:S01]  /*2a80*/  DMUL R4, R10, R46 ;  /* 0x0000002e0a047228 */ /* 0x000fe20000000000 */
[----:B------:R-:W-:Y:S01]  /*2a90*/  FMUL R70, R72, R37 ;  /* 0x0000002548467220 */ /* 0x000fe20000400000 */
[----:B------:R-:W-:Y:S01]  /*2aa0*/  DMUL R92, R56, R62 ;  /* 0x0000003e385c7228 */ /* 0x000fe20000000000 */
[----:B------:R-:W-:Y:S03]  /*2ab0*/  BSSY.RECONVERGENT B2, `(.L_x_20) ;  /* 0x0000019000027945 */ /* 0x000fe60003800200 */
[----:B------:R1:W2:Y:S02]  /*2ac0*/  F2F.F64.F32 R66, R72 ;  /* 0x0000004800427310 */ /* 0x0002a40000201800 */
[----:B------:R-:W-:-:S06]  /*2ad0*/  DADD R2, R2, -R4 ;  /* 0x0000000002027229 */ /* 0x000fcc0000000804 */
[----:B------:R1:W3:Y:S01]  /*2ae0*/  F2F.F64.F32 R68, R37 ;  /* 0x0000002500447310 */ /* 0x0002e20000201800 */
[----:B0-----:R-:W-:Y:S02]  /*2af0*/  DFMA R34, -R38, R6, 1 ;  /* 0x3ff000002622742b */ /* 0x001fe40000000106 */
[----:B------:R-:W-:-:S05]  /*2b00*/  DFMA R2, R52, -R42, R2 ;  /* 0x8000002a3402722b */ /* 0x000fca0000000002 */
[----:B------:R-:W0:Y:S01]  /*2b10*/  F2F.F64.F32 R70, R70 ;  /* 0x0000004600467310 */ /* 0x000e220000201800 */
[----:B------:R-:W-:Y:S02]  /*2b20*/  DFMA R34, R34, R34, R34 ;  /* 0x000000222222722b */ /* 0x000fe40000000022 */
[----:B------:R-:W-:-:S06]  /*2b30*/  DADD R74, R2, -R92 ;  /* 0x00000000024a7229 */ /* 0x000fcc000000085c */
[----:B------:R-:W-:-:S04]  /*2b40*/  DFMA R34, R6, R34, R6 ;  /* 0x000000220622722b */ /* 0x000fc80000000006 */
[----:B------:R-:W-:-:S04]  /*2b50*/  FSETP.GEU.AND P1, PT, |R75|, 6.5827683646048100446e-37, PT ;  /* 0x036000004b00780b */ /* 0x000fc80003f2e200 */
[----:B------:R-:W-:-:S08]  /*2b60*/  DFMA R6, -R38, R34, 1 ;  /* 0x3ff000002606742b */ /* 0x000fd00000000122 */
[----:B------:R-:W-:-:S08]  /*2b70*/  DFMA R6, R34, R6, R34 ;  /* 0x000000062206722b */ /* 0x000fd00000000022 */
[----:B------:R-:W-:-:S08]  /*2b80*/  DMUL R2, R74, R6 ;  /* 0x000000064a027228 */ /* 0x000fd00000000000 */
[----:B------:R-:W-:-:S08]  /*2b90*/  DFMA R34, -R38, R2, R74 ;  /* 0x000000022622722b */ /* 0x000fd0000000014a */
[----:B------:R-:W-:-:S10]  /*2ba0*/  DFMA R2, R6, R34, R2 ;  /* 0x000000220602722b */ /* 0x000fd40000000002 */
[----:B------:R-:W-:-:S05]  /*2bb0*/  FFMA R6, RZ, R39, R3 ;  /* 0x00000027ff067223 */ /* 0x000fca0000000003 */
[----:B------:R-:W-:-:S13]  /*2bc0*/  FSETP.GT.AND P0, PT, |R6|, 1.469367938527859385e-39, PT ;  /* 0x001000000600780b */ /* 0x000fda0003f04200 */
[----:B0123--:R-:W-:Y:S05]  /*2bd0*/  @P0 BRA P1, `(.L_x_21) ;  /* 0x0000000000180947 */ /* 0x00ffea0000800000 */
[----:B------:R-:W-:Y:S01]  /*2be0*/  IMAD.MOV.U32 R78, RZ, RZ, R38 ;  /* 0x000000ffff4e7224 */ /* 0x000fe200078e0026 */
[----:B------:R-:W-:Y:S01]  /*2bf0*/  MOV R34, 0x2c20 ;  /* 0x00002c2000227802 */ /* 0x000fe20000000f00 */
[----:B------:R-:W-:-:S07]  /*2c00*/  IMAD.MOV.U32 R77, RZ, RZ, R39 ;  /* 0x000000ffff4d7224 */ /* 0x000fce00078e0027 */
[----:B------:R-:W-:Y:S05]  /*2c10*/  CALL.REL.NOINC `($__internal_0_$__cuda_sm20_div_rn_f64_full) ;  /* 0x0000002000387944 */ /* 0x000fea0003c00000 */
[----:B------:R-:W-:Y:S02]  /*2c20*/  IMAD.MOV.U32 R2, RZ, RZ, R86 ;  /* 0x000000ffff027224 */ /* 0x000fe400078e0056 */
[----:B------:R-:W-:-:S07]  /*2c30*/  IMAD.MOV.U32 R3, RZ, RZ, R87 ;  /* 0x000000ffff037224 */ /* 0x000fce00078e0057 */
.L_x_21:
[----:B------:R-:W-:Y:S05]  /*2c40*/  BSYNC.RECONVERGENT B2 ;  /* 0x0000000000027941 */ /* 0x000fea0003800200 */
.L_x_20:
[----:B------:R-:W0:Y:S01]  /*2c50*/  MUFU.RCP64H R7, R39 ;  /* 0x0000002700077308 */ /* 0x000e220000001800 */
[----:B------:R-:W-:Y:S01]  /*2c60*/  DMUL R72, R12, R56 ;  /* 0x000000380c487228 */ /* 0x000fe20000000000 */
[----:B------:R-:W-:Y:S01]  /*2c70*/  IMAD.MOV.U32 R6, RZ, RZ, 0x1 ;  /* 0x00000001ff067424 */ /* 0x000fe200078e00ff */
[----:B------:R-:W-:Y:S06]  /*2c80*/  BSSY.RECONVERGENT B2, `(.L_x_22) ;  /* 0x0000018000027945 */ /* 0x000fec0003800200 */
[----:B------:R-:W-:Y:S02]  /*2c90*/  DFMA R4, R52, R72, R4 ;  /* 0x000000483404722b */ /* 0x000fe40000000004 */
[----:B0-----:R-:W-:-:S06]  /*2ca0*/  DFMA R34, -R38, R6, 1 ;  /* 0x3ff000002622742b */ /* 0x001fcc0000000106 */
[----:B------:R-:W-:Y:S02]  /*2cb0*/  DFMA R4, R56, R60, R4 ;  /* 0x0000003c3804722b */ /* 0x000fe40000000004 */
[----:B------:R-:W-:-:S06]  /*2cc0*/  DFMA R34, R34, R34, R34 ;  /* 0x000000222222722b */ /* 0x000fcc0000000022 */
[----:B------:R-:W-:Y:S02]  /*2cd0*/  DADD R4, -R84, R4 ;  /* 0x0000000054047229 */ /* 0x000fe40000000104 */
[----:B------:R-:W-:-:S06]  /*2ce0*/  DFMA R34, R6, R34, R6 ;  /* 0x000000220622722b */ /* 0x000fcc0000000006 */
[----:B------:R-:W-:Y:S02]  /*2cf0*/  DADD R4, -R96, R4 ;  /* 0x0000000060047229 */ /* 0x000fe40000000104 */
[----:B------:R-:W-:-:S06]  /*2d00*/  DFMA R6, -R38, R34, 1 ;  /* 0x3ff000002606742b */ /* 0x000fcc0000000122 */
[----:B------:R-:W-:Y:S02]  /*2d10*/  DADD R74, -R98, R4 ;  /* 0x00000000624a7229 */ /* 0x000fe40000000104 */
[----:B------:R-:W-:-:S08]  /*2d20*/  DFMA R34, R34, R6, R34 ;  /* 0x000000062222722b */ /* 0x000fd00000000022 */
[----:B------:R-:W-:Y:S01]  /*2d30*/  FSETP.GEU.AND P1, PT, |R75|, 6.5827683646048100446e-37, PT ;  /* 0x036000004b00780b */ /* 0x000fe20003f2e200 */
[----:B------:R-:W-:-:S08]  /*2d40*/  DMUL R4, R34, R74 ;  /* 0x0000004a22047228 */ /* 0x000fd00000000000 */
[----:B------:R-:W-:-:S08]  /*2d50*/  DFMA R6, -R38, R4, R74 ;  /* 0x000000042606722b */ /* 0x000fd0000000014a */
[----:B------:R-:W-:-:S10]  /*2d60*/  DFMA R4, R34, R6, R4 ;  /* 0x000000062204722b */ /* 0x000fd40000000004 */
[----:B------:R-:W-:-:S05]  /*2d70*/  FFMA R6, RZ, R39, R5 ;  /* 0x00000027ff067223 */ /* 0x000fca0000000005 */
[----:B------:R-:W-:-:S13]  /*2d80*/  FSETP.GT.AND P0, PT, |R6|, 1.469367938527859385e-39, PT ;  /* 0x001000000600780b */ /* 0x000fda0003f04200 */
[----:B------:R-:W-:Y:S05]  /*2d90*/  @P0 BRA P1, `(.L_x_23) ;  /* 0x0000000000180947 */ /* 0x000fea0000800000 */
[----:B------:R-:W-:Y:S01]  /*2da0*/  IMAD.MOV.U32 R78, RZ, RZ, R38 ;  /* 0x000000ffff4e7224 */ /* 0x000fe200078e0026 */
[----:B------:R-:W-:Y:S01]  /*2db0*/  MOV R34, 0x2de0 ;  /* 0x00002de000227802 */ /* 0x000fe20000000f00 */
[----:B------:R-:W-:-:S07]  /*2dc0*/  IMAD.MOV.U32 R77, RZ, RZ, R39 ;  /* 0x000000ffff4d7224 */ /* 0x000fce00078e0027 */
[----:B------:R-:W-:Y:S05]  /*2dd0*/  CALL.REL.NOINC `($__internal_0_$__cuda_sm20_div_rn_f64_full) ;  /* 0x0000001c00c87944 */ /* 0x000fea0003c00000 */
[----:B------:R-:W-:Y:S02]  /*2de0*/  IMAD.MOV.U32 R4, RZ, RZ, R86 ;  /* 0x000000ffff047224 */ /* 0x000fe400078e0056 */
[----:B------:R-:W-:-:S07]  /*2df0*/  IMAD.MOV.U32 R5, RZ, RZ, R87 ;  /* 0x000000ffff057224 */ /* 0x000fce00078e0057 */
.L_x_23:
[----:B------:R-:W-:Y:S05]  /*2e00*/  BSYNC.RECONVERGENT B2 ;  /* 0x0000000000027941 */ /* 0x000fea0003800200 */
.L_x_22:
[----:B------:R-:W0:Y:S01]  /*2e10*/  MUFU.RCP64H R7, R39 ;  /* 0x0000002700077308 */ /* 0x000e220000001800 */
[----:B------:R-:W-:Y:S01]  /*2e20*/  IMAD.MOV.U32 R6, RZ, RZ, 0x1 ;  /* 0x00000001ff067424 */ /* 0x000fe200078e00ff */
[----:B------:R-:W-:Y:S01]  /*2e30*/  DADD R82, R82, R92 ;  /* 0x0000000052527229 */ /* 0x000fe2000000005c */
[----:B------:R-:W-:Y:S07]  /*2e40*/  BSSY.RECONVERGENT B2, `(.L_x_24) ;  /* 0x0000017000027945 */ /* 0x000fee0003800200 */
[----:B------:R-:W-:-:S02]  /*2e50*/  DADD R82, R14, R82 ;  /* 0x000000000e527229 */ /* 0x000fc40000000052 */
[----:B0-----:R-:W-:-:S06]  /*2e60*/  DFMA R34, -R38, R6, 1 ;  /* 0x3ff000002622742b */ /* 0x001fcc0000000106 */
[----:B------:R-:W-:Y:S02]  /*2e70*/  DADD R82, -R94, R82 ;  /* 0x000000005e527229 */ /* 0x000fe40000000152 */
[----:B------:R-:W-:-:S06]  /*2e80*/  DFMA R34, R34, R34, R34 ;  /* 0x000000222222722b */ /* 0x000fcc0000000022 */
[----:B------:R-:W-:Y:S02]  /*2e90*/  DADD R82, -R84, R82 ;  /* 0x0000000054527229 */ /* 0x000fe40000000152 */
[----:B------:R-:W-:-:S06]  /*2ea0*/  DFMA R34, R6, R34, R6 ;  /* 0x000000220622722b */ /* 0x000fcc0000000006 */
[----:B------:R-:W-:Y:S02]  /*2eb0*/  DADD R74, -R8, R82 ;  /* 0x00000000084a7229 */ /* 0x000fe40000000152 */
[----:B------:R-:W-:-:S08]  /*2ec0*/  DFMA R6, -R38, R34, 1 ;  /* 0x3ff000002606742b */ /* 0x000fd00000000122 */
[----:B------:R-:W-:Y:S01]  /*2ed0*/  FSETP.GEU.AND P1, PT, |R75|, 6.5827683646048100446e-37, PT ;  /* 0x036000004b00780b */ /* 0x000fe20003f2e200 */
[----:B------:R-:W-:-:S08]  /*2ee0*/  DFMA R34, R34, R6, R34 ;  /* 0x000000062222722b */ /* 0x000fd00000000022 */
        /* <DEDUP_REMOVED lines=12> */
.L_x_25:
[----:B------:R-:W-:Y:S05]  /*2fb0*/  BSYNC.RECONVERGENT B2 ;  /* 0x0000000000027941 */ /* 0x000fea0003800200 */
.L_x_24:
[----:B------:R-:W0:Y:S01]  /*2fc0*/  MUFU.RCP64H R35, R39 ;  /* 0x0000002700237308 */ /* 0x000e220000001800 */
[C---:B------:R-:W-:Y:S01]  /*2fd0*/  DMUL R84, R58.reuse, R50 ;  /* 0x000000323a547228 */ /* 0x040fe20000000000 */
[----:B------:R-:W-:Y:S01]  /*2fe0*/  IMAD.MOV.U32 R34, RZ, RZ, 0x1 ;  /* 0x00000001ff227424 */ /* 0x000fe200078e00ff */
[----:B------:R-:W-:Y:S01]  /*2ff0*/  DMUL R82, R58, R10 ;  /* 0x0000000a3a527228 */ /* 0x000fe20000000000 */
[----:B------:R-:W-:Y:S05]  /*3000*/  BSSY.RECONVERGENT B2, `(.L_x_26) ;  /* 0x0000019000027945 */ /* 0x000fea0003800200 */
[----:B------:R-:W-:Y:S02]  /*3010*/  DMUL R14, R12, R84 ;  /* 0x000000540c0e7228 */ /* 0x000fe40000000000 */
[----:B0-----:R-:W-:-:S06]  /*3020*/  DFMA R36, -R38, R34, 1 ;  /* 0x3ff000002624742b */ /* 0x001fcc0000000122 */
[----:B------:R-:W-:Y:S02]  /*3030*/  DFMA R14, R54, R48, R14 ;  /* 0x00000030360e722b */ /* 0x000fe4000000000e */
[----:B------:R-:W-:-:S06]  /*3040*/  DFMA R36, R36, R36, R36 ;  /* 0x000000242424722b */ /* 0x000fcc0000000024 */
[----:B------:R-:W-:Y:S02]  /*3050*/  DADD R14, R8, R14 ;  /* 0x00000000080e7229 */ /* 0x000fe4000000000e */
[----:B------:R-:W-:-:S06]  /*3060*/  DFMA R36, R34, R36, R34 ;  /* 0x000000242224722b */ /* 0x000fcc0000000022 */
[----:B------:R-:W-:Y:S02]  /*3070*/  DFMA R14, R54, -R82, R14 ;  /* 0x80000052360e722b */ /* 0x000fe4000000000e */
[----:B------:R-:W-:-:S06]  /*3080*/  DFMA R8, -R38, R36, 1 ;  /* 0x3ff000002608742b */ /* 0x000fcc0000000124 */
[----:B------:R-:W-:Y:S02]  /*3090*/  DADD R14, -R92, R14 ;  /* 0x000000005c0e7229 */ /* 0x000fe4000000010e */
[----:B------:R-:W-:-:S06]  /*30a0*/  DFMA R36, R36, R8, R36 ;  /* 0x000000082424722b */ /* 0x000fcc0000000024 */
[----:B------:R-:W-:-:S08]  /*30b0*/  DFMA R74, R12, -R44, R14 ;  /* 0x8000002c0c4a722b */ /* 0x000fd0000000000e */
[----:B------:R-:W-:Y:S02]  /*30c0*/  DMUL R8, R36, R74 ;  /* 0x0000004a24087228 */ /* 0x000fe40000000000 */
[----:B------:R-:W-:-:S06]  /*30d0*/  FSETP.GEU.AND P1, PT, |R75|, 6.5827683646048100446e-37, PT ;  /* 0x036000004b00780b */ /* 0x000fcc0003f2e200 */
        /* <DEDUP_REMOVED lines=11> */
.L_x_27:
[----:B------:R-:W-:Y:S05]  /*3190*/  BSYNC.RECONVERGENT B2 ;  /* 0x0000000000027941 */ /* 0x000fea0003800200 */
.L_x_26:
[----:B------:R-:W0:Y:S01]  /*31a0*/  MUFU.RCP64H R37, R39 ;  /* 0x0000002700257308 */ /* 0x000e220000001800 */
[C---:B------:R-:W-:Y:S01]  /*31b0*/  DMUL R14, R10.reuse, R52 ;  /* 0x000000340a0e7228 */ /* 0x040fe20000000000 */
[----:B------:R-:W-:Y:S01]  /*31c0*/  IMAD.MOV.U32 R36, RZ, RZ, 0x1 ;  /* 0x00000001ff247424 */ /* 0x000fe200078e00ff */
[----:B------:R-:W-:Y:S01]  /*31d0*/  DMUL R92, R10, R54 ;  /* 0x000000360a5c7228 */ /* 0x000fe20000000000 */
[----:B------:R-:W-:Y:S01]  /*31e0*/  BSSY.RECONVERGENT B2, `(.L_x_28) ;  /* 0x000001a000027945 */ /* 0x000fe20003800200 */
[----:B------:R-:W-:Y:S02]  /*31f0*/  DMUL R94, R12, R52 ;  /* 0x000000340c5e7228 */ /* 0x000fe40000000000 */
[----:B------:R-:W-:-:S04]  /*3200*/  DMUL R96, R10, R50 ;  /* 0x000000320a607228 */ /* 0x000fc80000000000 */
[----:B------:R-:W-:Y:S02]  /*3210*/  DADD R34, R14, R92 ;  /* 0x000000000e227229 */ /* 0x000fe4000000005c */
[----:B0-----:R-:W-:-:S06]  /*3220*/  DFMA R74, -R38, R36, 1 ;  /* 0x3ff00000264a742b */ /* 0x001fcc0000000124 */
[----:B------:R-:W-:Y:S02]  /*3230*/  DADD R34, R62, R34 ;  /* 0x000000003e227229 */ /* 0x000fe40000000022 */
[----:B------:R-:W-:-:S06]  /*3240*/  DFMA R74, R74, R74, R74 ;  /* 0x0000004a4a4a722b */ /* 0x000fcc000000004a */
[----:B------:R-:W-:Y:S02]  /*3250*/  DADD R34, R34, -R94 ;  /* 0x0000000022227229 */ /* 0x000fe4000000085e */
[----:B------:R-:W-:-:S06]  /*3260*/  DFMA R36, R36, R74, R36 ;  /* 0x0000004a2424722b */ /* 0x000fcc0000000024 */
[----:B------:R-:W-:Y:S02]  /*3270*/  DADD R34, -R92, R34 ;  /* 0x000000005c227229 */ /* 0x000fe40000000122 */
[----:B------:R-:W-:-:S06]  /*3280*/  DFMA R10, -R38, R36, 1 ;  /* 0x3ff00000260a742b */ /* 0x000fcc0000000124 */
[----:B------:R-:W-:Y:S02]  /*3290*/  DADD R74, R34, -R96 ;  /* 0x00000000224a7229 */ /* 0x000fe40000000860 */
        /* <DEDUP_REMOVED lines=14> */
.L_x_29:
[----:B------:R-:W-:Y:S05]  /*3380*/  BSYNC.RECONVERGENT B2 ;  /* 0x0000000000027941 */ /* 0x000fea0003800200 */
.L_x_28:
        /* <DEDUP_REMOVED lines=26> */
.L_x_31:
[----:B------:R-:W-:Y:S05]  /*3530*/  BSYNC.RECONVERGENT B2 ;  /* 0x0000000000027941 */ /* 0x000fea0003800200 */
.L_x_30:
        /* <DEDUP_REMOVED lines=26> */
.L_x_33:
[----:B------:R-:W-:Y:S05]  /*36e0*/  BSYNC.RECONVERGENT B2 ;  /* 0x0000000000027941 */ /* 0x000fea0003800200 */
.L_x_32:
        /* <DEDUP_REMOVED lines=26> */
.L_x_35:
[----:B------:R-:W-:Y:S05]  /*3890*/  BSYNC.RECONVERGENT B2 ;  /* 0x0000000000027941 */ /* 0x000fea0003800200 */
.L_x_34:
[----:B------:R-:W0:Y:S01]  /*38a0*/  MUFU.RCP64H R37, R39 ;  /* 0x0000002700257308 */ /* 0x000e220000001800 */
[----:B------:R-:W-:Y:S01]  /*38b0*/  DMUL R60, R56, R52 ;  /* 0x00000034383c7228 */ /* 0x000fe20000000000 */
[----:B------:R-:W-:Y:S01]  /*38c0*/  IMAD.MOV.U32 R36, RZ, RZ, 0x1 ;  /* 0x00000001ff247424 */ /* 0x000fe200078e00ff */
[----:B------:R-:W-:Y:S01]  /*38d0*/  DMUL R50, R50, R56 ;  /* 0x0000003832327228 */ /* 0x000fe20000000000 */
[----:B------:R-:W-:Y:S01]  /*38e0*/  BSSY.RECONVERGENT B2, `(.L_x_36) ;  /* 0x000001a000027945 */ /* 0x000fe20003800200 */
[----:B------:R-:W-:Y:S02]  /*38f0*/  DMUL R54, R56, R54 ;  /* 0x0000003638367228 */ /* 0x000fe40000000000 */
[----:B------:R-:W-:Y:S02]  /*3900*/  DMUL R52, R58, R52 ;  /* 0x000000343a347228 */ /* 0x000fe40000000000 */
[----:B------:R-:W-:Y:S02]  /*3910*/  DADD R34, R46, R60 ;  /* 0x000000002e227229 */ /* 0x000fe4000000003c */
[----:B0-----:R-:W-:-:S06]  /*3920*/  DFMA R62, -R38, R36, 1 ;  /* 0x3ff00000263e742b */ /* 0x001fcc0000000124 */
[----:B------:R-:W-:Y:S02]  /*3930*/  DADD R34, R34, R50 ;  /* 0x0000000022227229 */ /* 0x000fe40000000032 */
[----:B------:R-:W-:-:S06]  /*3940*/  DFMA R62, R62, R62, R62 ;  /* 0x0000003e3e3e722b */ /* 0x000fcc000000003e */
[----:B------:R-:W-:Y:S02]  /*3950*/  DADD R34, R34, -R54 ;  /* 0x0000000022227229 */ /* 0x000fe40000000836 */
[----:B------:R-:W-:-:S06]  /*3960*/  DFMA R62, R36, R62, R36 ;  /* 0x0000003e243e722b */ /* 0x000fcc0000000024 */
[----:B------:R-:W-:Y:S02]  /*3970*/  DADD R34, R34, -R52 ;  /* 0x0000000022227229 */ /* 0x000fe40000000834 */
        /* <DEDUP_REMOVED lines=16> */
.L_x_37:
[----:B------:R-:W-:Y:S05]  /*3a80*/  BSYNC.RECONVERGENT B2 ;  /* 0x0000000000027941 */ /* 0x000fea0003800200 */
.L_x_36:
        /* <DEDUP_REMOVED lines=26> */
.L_x_39:
[----:B------:R-:W-:Y:S05]  /*3c30*/  BSYNC.RECONVERGENT B2 ;  /* 0x0000000000027941 */ /* 0x000fea0003800200 */
.L_x_38:
        /* <DEDUP_REMOVED lines=26> */
.L_x_41:
[----:B------:R-:W-:Y:S05]  /*3de0*/  BSYNC.RECONVERGENT B2 ;  /* 0x0000000000027941 */ /* 0x000fea0003800200 */
.L_x_40:
        /* <DEDUP_REMOVED lines=26> */
.L_x_43:
[----:B------:R-:W-:Y:S05]  /*3f90*/  BSYNC.RECONVERGENT B2 ;  /* 0x0000000000027941 */ /* 0x000fea0003800200 */
.L_x_42:
        /* <DEDUP_REMOVED lines=26> */
.L_x_45:
[----:B------:R-:W-:Y:S05]  /*4140*/  BSYNC.RECONVERGENT B2 ;  /* 0x0000000000027941 */ /* 0x000fea0003800200 */
.L_x_44:
        /* <DEDUP_REMOVED lines=26> */
.L_x_47:
[----:B------:R-:W-:Y:S05]  /*42f0*/  BSYNC.RECONVERGENT B2 ;  /* 0x0000000000027941 */ /* 0x000fea0003800200 */
.L_x_46:
        /* <DEDUP_REMOVED lines=26> */
.L_x_49:
[----:B------:R-:W-:Y:S05]  /*44a0*/  BSYNC.RECONVERGENT B2 ;  /* 0x0000000000027941 */ /* 0x000fea0003800200 */
.L_x_48:
        /* <DEDUP_REMOVED lines=24> */
.L_x_51:
[----:B------:R-:W-:Y:S05]  /*4630*/  BSYNC.RECONVERGENT B2 ;  /* 0x0000000000027941 */ /* 0x000fea0003800200 */
.L_x_50:
[C---:B------:R-:W-:Y:S02]  /*4640*/  DFMA R2, R68.reuse, R10, R2 ;  /* 0x0000000a4402722b */ /* 0x040fe40000000002 */
[C---:B------:R-:W-:Y:S02]  /*4650*/  DFMA R4, R68.reuse, R12, R4 ;  /* 0x0000000c4404722b */ /* 0x040fe40000000004 */
[C---:B------:R-:W-:Y:S02]  /*4660*/  DFMA R6, R68.reuse, R14, R6 ;  /* 0x0000000e4406722b */ /* 0x040fe40000000006 */
[----:B------:R-:W-:Y:S02]  /*4670*/  DFMA R8, R68, R16, R8 ;  /* 0x000000104408722b */ /* 0x000fe40000000008 */
[C---:B------:R-:W-:Y:S02]  /*4680*/  DFMA R2, R66.reuse, R56, R2 ;  /* 0x000000384202722b */ /* 0x040fe40000000002 */
[----:B------:R-:W-:-:S02]  /*4690*/  DFMA R54, R66, R54, R4 ;  /* 0x000000364236722b */ /* 0x000fc40000000004 */
[C---:B------:R-:W-:Y:S02]  /*46a0*/  DFMA R6, R66.reuse, R52, R6 ;  /* 0x000000344206722b */ /* 0x040fe40000000006 */
[----:B------:R-:W-:Y:S02]  /*46b0*/  DFMA R8, R66, R50, R8 ;  /* 0x000000324208722b */ /* 0x000fe40000000008 */
[C---:B------:R-:W-:Y:S02]  /*46c0*/  DFMA R2, R70.reuse, R46, R2 ;  /* 0x0000002e4602722b */ /* 0x040fe40000000002 */
[C---:B------:R-:W-:Y:S02]  /*46d0*/  DFMA R54, R70.reuse, R44, R54 ;  /* 0x0000002c4636722b */ /* 0x040fe40000000036 */
[C---:B------:R-:W-:Y:S02]  /*46e0*/  DFMA R40, R70.reuse, R40, R6 ;  /* 0x000000284628722b */ /* 0x040fe40000000006 */
[----:B------:R-:W-:Y:S01]  /*46f0*/  DFMA R8, R70, R86, R8 ;  /* 0x000000564608722b */ /* 0x000fe20000000008 */
[----:B------:R0:W1:Y:S08]  /*4700*/  F2F.F32.F64 R4, R2 ;  /* 0x0000000200047310 */ /* 0x0000700000301000 */
[----:B------:R0:W2:Y:S08]  /*4710*/  F2F.F32.F64 R5, R54 ;  /* 0x0000003600057310 */ /* 0x0000b00000301000 */
[----:B------:R0:W3:Y:S08]  /*4720*/  F2F.F32.F64 R6, R40 ;  /* 0x0000002800067310 */ /* 0x0000f00000301000 */
[----:B-12---:R0:W4:Y:S02]  /*4730*/  F2F.F32.F64 R7, R8 ;  /* 0x0000000800077310 */ /* 0x0061240000301000 */
.L_x_19:
[----:B------:R-:W-:Y:S05]  /*4740*/  BSYNC.RECONVERGENT B1 ;  /* 0x0000000000017941 */ /* 0x000fea0003800200 */
.L_x_18:
[----:B------:R-:W0:Y:S01]  /*4750*/  F2I.U32.FLOOR.NTZ R22, R22 ;  /* 0x0000001600167305 */ /* 0x000e220000207000 */
[----:B------:R-:W1:Y:S01]  /*4760*/  S2R R12, SR_TID.X ;  /* 0x00000000000c7919 */ /* 0x000e620000002100 */
[----:B------:R-:W2:Y:S01]  /*4770*/  S2UR UR8, SR_CTAID.Y ;  /* 0x00000000000879c3 */ /* 0x000ea20000002600 */
[----:B------:R-:W5:Y:S05]  /*4780*/  LDCU.64 UR6, c[0x0][0x3c8] ;  /* 0x00007900ff0677ac */ /* 0x000f6a0008000a00 */
[----:B------:R-:W3:Y:S02]  /*4790*/  F2I.U32.FLOOR.NTZ R24, R24 ;  /* 0x0000001800187305 */ /* 0x000ee40000207000 */
[----:B------:R-:W1:Y:S01]  /*47a0*/  S2UR UR9, SR_CTAID.X ;  /* 0x00000000000979c3 */ /* 0x000e620000002500 */
[----:B0-----:R-:W-:-:S05]  /*47b0*/  LOP3.LUT R8, R22, 0xff, RZ, 0xc0, !PT ;  /* 0x000000ff16087812 */ /* 0x001fca00078ec0ff */
[----:B------:R-:W0:Y:S01]  /*47c0*/  F2I.U32.FLOOR.NTZ R20, R20 ;  /* 0x0000001400147305 */ /* 0x000e220000207000 */
[----:B---3--:R-:W-:-:S07]  /*47d0*/  LOP3.LUT R2, R24, 0xff, RZ, 0xc0, !PT ;  /* 0x000000ff18027812 */ /* 0x008fce00078ec0ff */
[----:B------:R-:W3:Y:S01]  /*47e0*/  F2I.U32.FLOOR.NTZ R18, R18 ;  /* 0x0000001200127305 */ /* 0x000ee20000207000 */
[----:B0-----:R-:W-:-:S07]  /*47f0*/  LOP3.LUT R3, R20, 0xff, RZ, 0xc0, !PT ;  /* 0x000000ff14037812 */ /* 0x001fce00078ec0ff */
        /* <DEDUP_REMOVED lines=16> */
[----:B------:R-:W-:Y:S01]  /*4900*/  I2F.U16 R11, R8 ;  /* 0x00000008000b7306 */ /* 0x000fe20000101000 */
[----:B---3--:R-:W-:-:S07]  /*4910*/  LOP3.LUT R27, R27, 0xff, RZ, 0xc0, !PT ;  /* 0x000000ff1b1b7812 */ /* 0x008fce00078ec0ff */
[----:B------:R-:W0:Y:S08]  /*4920*/  I2F.U16 R9, R2 ;  /* 0x0000000200097306 */ /* 0x000e300000101000 */
[----:B------:R-:W3:Y:S01]  /*4930*/  F2I.U32.FLOOR.NTZ R30, R30 ;  /* 0x0000001e001e7305 */ /* 0x000ee20000207000 */
[----:B0-----:R-:W-:-:S07]  /*4940*/  FMUL R2, R9, R4 ;  /* 0x0000000409027220 */ /* 0x001fce0000400000 */
[----:B------:R-:W0:Y:S01]  /*4950*/  F2I.U32.FLOOR.NTZ R29, R29 ;  /* 0x0000001d001d7305 */ /* 0x000e220000207000 */
[----:B---3--:R-:W-:-:S07]  /*4960*/  LOP3.LUT R30, R30, 0xff, RZ, 0xc0, !PT ;  /* 0x000000ff1e1e7812 */ /* 0x008fce00078ec0ff */
[----:B------:R-:W3:Y:S01]  /*4970*/  F2I.U32.FLOOR.NTZ R25, R25 ;  /* 0x0000001900197305 */ /* 0x000ee20000207000 */
[----:B0-----:R-:W-:-:S07]  /*4980*/  LOP3.LUT R29, R29, 0xff, RZ, 0xc0, !PT ;  /* 0x000000ff1d1d7812 */ /* 0x001fce00078ec0ff */
[----:B------:R-:W0:Y:S01]  /*4990*/  I2F.U16 R3, R3 ;  /* 0x0000000300037306 */ /* 0x000e220000101000 */
[----:B---3--:R-:W-:-:S07]  /*49a0*/  LOP3.LUT R25, R25, 0xff, RZ, 0xc0, !PT ;  /* 0x000000ff19197812 */ /* 0x008fce00078ec0ff */
[----:B------:R-:W-:Y:S01]  /*49b0*/  I2F.U16 R13, R18 ;  /* 0x00000012000d7306 */ /* 0x000fe20000101000 */
[----:B0-----:R-:W-:-:S07]  /*49c0*/  FFMA R3, R3, R5, R2 ;  /* 0x0000000503037223 */ /* 0x001fce0000000002 */
[----:B------:R-:W0:Y:S01]  /*49d0*/  F2I.U32.FLOOR.NTZ R32, R32 ;  /* 0x0000002000207305 */ /* 0x000e220000207000 */
[----:B------:R-:W2:Y:S07]  /*49e0*/  LDC R2, c[0x0][0x364] ;  /* 0x0000d900ff027b82 */ /* 0x000eae0000000800 */
[----:B------:R-:W-:Y:S01]  /*49f0*/  I2F.U16 R21, R21 ;  /* 0x0000001500157306 */ /* 0x000fe20000101000 */
[----:B------:R-:W1:Y:S01]  /*4a00*/  LDC R9, c[0x0][0x360] ;  /* 0x0000d800ff097b82 */ /* 0x000e620000000800 */
[----:B0-----:R-:W-:-:S06]  /*4a10*/  LOP3.LUT R32, R32, 0xff, RZ, 0xc0, !PT ;  /* 0x000000ff20207812 */ /* 0x001fcc00078ec0ff */
[----:B------:R-:W0:Y:S08]  /*4a20*/  I2F.U16 R26, R26 ;  /* 0x0000001a001a7306 */ /* 0x000e300000101000 */
[----:B------:R-:W3:Y:S01]  /*4a30*/  I2F.U16 R28, R28 ;  /* 0x0000001c001c7306 */ /* 0x000ee20000101000 */
[----:B0-----:R-:W-:-:S07]  /*4a40*/  FFMA R26, R26, R6, R3 ;  /* 0x000000061a1a7223 */ /* 0x001fce0000000003 */
[----:B------:R0:W4:Y:S08]  /*4a50*/  I2F.U16 R15, R0 ;  /* 0x00000000000f7306 */ /* 0x0001300000101000 */
[----:B------:R-:W5:Y:S01]  /*4a60*/  I2F.U16 R31, R31 ;  /* 0x0000001f001f7306 */ /* 0x000f620000101000 */
[-C--:B0-----:R-:W-:Y:S02]  /*4a70*/  FMUL R0, R11, R4.reuse ;  /* 0x000000040b007220 */ /* 0x081fe40000400000 */
[----:B------:R-:W2:Y:S02]  /*4a80*/  S2R R11, SR_TID.Y ;  /* 0x00000000000b7919 */ /* 0x000ea40000002200 */
[----:B------:R-:W-:Y:S01]  /*4a90*/  FFMA R13, R13, R5, R0 ;  /* 0x000000050d0d7223 */ /* 0x000fe20000000000 */
[----:B------:R-:W-:-:S02]  /*4aa0*/  FMUL R0, R21, R4 ;  /* 0x0000000415007220 */ /* 0x000fc40000400000 */
[----:B------:R-:W0:Y:S01]  /*4ab0*/  I2F.U16 R23, R23 ;  /* 0x0000001700177306 */ /* 0x000e220000101000 */
[----:B---3--:R-:W-:Y:S01]  /*4ac0*/  FFMA R28, R28, R6, R13 ;  /* 0x000000061c1c7223 */ /* 0x008fe2000000000d */
[----:B----4-:R-:W-:-:S03]  /*4ad0*/  FFMA R15, R15, R5, R0 ;  /* 0x000000050f0f7223 */ /* 0x010fc60000000000 */
[----:B-----5:R-:W-:-:S03]  /*4ae0*/  FFMA R28, R31, R7, R28 ;  /* 0x000000071f1c7223 */ /* 0x020fc6000000001c */
[----:B------:R-:W3:Y:S01]  /*4af0*/  I2F.U16 R8, R27 ;  /* 0x0000001b00087306 */ /* 0x000ee20000101000 */
[----:B0-----:R-:W-:-:S07]  /*4b00*/  FMUL R4, R23, R4 ;  /* 0x0000000417047220 */ /* 0x001fce0000400000 */
[----:B------:R-:W0:Y:S01]  /*4b10*/  I2F.U16 R19, R19 ;  /* 0x0000001300137306 */ /* 0x000e220000101000 */
[----:B---3--:R-:W-:-:S07]  /*4b20*/  FFMA R8, R8, R6, R15 ;  /* 0x0000000608087223 */ /* 0x008fce000000000f */
[----:B------:R-:W3:Y:S01]  /*4b30*/  I2F.U16 R17, R30 ;  /* 0x0000001e00117306 */ /* 0x000ee20000101000 */
[----:B--2---:R-:W-:Y:S02]  /*4b40*/  IMAD R2, R2, UR8, R11 ;  /* 0x0000000802027c24 */ /* 0x004fe4000f8e020b */
[----:B0-----:R-:W-:-:S05]  /*4b50*/  FFMA R19, R19, R5, R4 ;  /* 0x0000000513137223 */ /* 0x001fca0000000004 */
[----:B------:R-:W0:Y:S01]  /*4b60*/  I2F.U16 R10, R25 ;  /* 0x00000019000a7306 */ /* 0x000e220000101000 */
[----:B-1----:R-:W-:Y:S02]  /*4b70*/  IMAD R4, R9, UR9, R12 ;  /* 0x0000000909047c24 */ /* 0x002fe4000f8e020c */
[----:B------:R-:W-:Y:S02]  /*4b80*/  IMAD R5, R2, 0x280, RZ ;  /* 0x0000028002057824 */ /* 0x000fe400078e02ff */
[----:B---3--:R-:W-:-:S03]  /*4b90*/  FFMA R8, R17, R7, R8 ;  /* 0x0000000711087223 */ /* 0x008fc60000000008 */
[----:B------:R-:W1:Y:S01]  /*4ba0*/  I2F.U16 R29, R29 ;  /* 0x0000001d001d7306 */ /* 0x000e620000101000 */
[----:B0-----:R-:W-:-:S07]  /*4bb0*/  FFMA R10, R10, R6, R19 ;  /* 0x000000060a0a7223 */ /* 0x001fce0000000013 */
[----:B------:R-:W0:Y:S01]  /*4bc0*/  I2F.U16 R3, R32 ;  /* 0x0000002000037306 */ /* 0x000e220000101000 */
[----:B------:R-:W-:Y:S01]  /*4bd0*/  IADD3 R6, P0, PT, R5, R4, RZ ;  /* 0x0000000405067210 */ /* 0x000fe20007f1e0ff */
[----:B-1----:R-:W-:-:S06]  /*4be0*/  FFMA R26, R29, R7, R26 ;  /* 0x000000071d1a7223 */ /* 0x002fcc000000001a */
[----:B------:R-:W1:Y:S01]  /*4bf0*/  F2I.U32.FLOOR.NTZ R28, R28 ;  /* 0x0000001c001c7305 */ /* 0x000e620000207000 */
[----:B0-----:R-:W-:-:S07]  /*4c00*/  FFMA R10, R3, R7, R10 ;  /* 0x00000007030a7223 */ /* 0x001fce000000000a */
[----:B------:R-:W0:Y:S01]  /*4c10*/  F2I.U32.FLOOR.NTZ R8, R8 ;  /* 0x0000000800087305 */ /* 0x000e220000207000 */
[----:B-1----:R-:W-:-:S07]  /*4c20*/  IMAD.U32 R0, R28, 0x10000, RZ ;  /* 0x000100001c007824 */ /* 0x002fce00078e00ff */
[----:B------:R-:W1:Y:S01]  /*4c30*/  F2I.U32.FLOOR.NTZ R26, R26 ;  /* 0x0000001a001a7305 */ /* 0x000e620000207000 */
[----:B------:R-:W-:Y:S01]  /*4c40*/  LOP3.LUT R3, R0, 0xff0000, RZ, 0xc0, !PT ;  /* 0x00ff000000037812 */ /* 0x000fe200078ec0ff */
[----:B0-----:R-:W-:-:S06]  /*4c50*/  IMAD.SHL.U32 R8, R8, 0x100, RZ ;  /* 0x0000010008087824 */ /* 0x001fcc00078e00ff */
[----:B------:R-:W0:Y:S01]  /*4c60*/  F2I.U32.FLOOR.NTZ R10, R10 ;  /* 0x0000000a000a7305 */ /* 0x000e220000207000 */
[----:B------:R-:W-:Y:S01]  /*4c70*/  LOP3.LUT R5, R8, 0xff00, RZ, 0xc0, !PT ;  /* 0x0000ff0008057812 */ /* 0x000fe200078ec0ff */
[----:B-1----:R-:W-:Y:S01]  /*4c80*/  IMAD R26, R26, 0x1000000, R3 ;  /* 0x010000001a1a7824 */ /* 0x002fe200078e0203 */
[----:B------:R-:W-:Y:S02]  /*4c90*/  LEA.HI.X.SX32 R3, R4, RZ, 0x1, P0 ;  /* 0x000000ff04037211 */ /* 0x000fe400000f0eff */
[----:B------:R-:W-:-:S04]  /*4ca0*/  LEA R2, P0, R6, UR6, 0x2 ;  /* 0x0000000606027c11 */ /* 0x000fc8000f8010ff */
[----:B------:R-:W-:Y:S02]  /*4cb0*/  LEA.HI.X R3, R6, UR7, R3, 0x2, P0 ;  /* 0x0000000706037c11 */ /* 0x000fe400080f1403 */
[----:B0-----:R-:W-:-:S04]  /*4cc0*/  LOP3.LUT R0, R10, 0xff, RZ, 0xc0, !PT ;  /* 0x000000ff0a007812 */ /* 0x001fc800078ec0ff */
[----:B------:R-:W-:-:S05]  /*4cd0*/  IADD3 R5, PT, PT, R0, R26, R5 ;  /* 0x0000001a00057210 */ /* 0x000fca0007ffe005 */
[----:B------:R-:W-:Y:S01]  /*4ce0*/  STG.E desc[UR4][R2.64], R5 ;  /* 0x0000000502007986 */ /* 0x000fe2000c101904 */
[----:B------:R-:W-:Y:S05]  /*4cf0*/  EXIT ;  /* 0x000000000000794d */ /* 0x000fea0003800000 */
        .weak           $__internal_0_$__cuda_sm20_div_rn_f64_full
        .type           $__internal_0_$__cuda_sm20_div_rn_f64_full,@function
        .size           $__internal_0_$__cuda_sm20_div_rn_f64_full,($__internal_1_$__cuda_sm20_sqrt_rn_f32_slowpath - $__internal_0_$__cuda_sm20_div_rn_f64_full)
$__internal_0_$__cuda_sm20_div_rn_f64_full:
[C---:B------:R-:W-:Y:S01]  /*4d00*/  FSETP.GEU.AND P2, PT, |R75|.reuse, 1.469367938527859385e-39, PT ;  /* 0x001000004b00780b */ /* 0x040fe20003f4e200 */
[----:B------:R-:W-:Y:S01]  /*4d10*/  IMAD.MOV.U32 R35, RZ, RZ, 0x1ca00000 ;  /* 0x1ca00000ff237424 */ /* 0x000fe200078e00ff */
[----:B------:R-:W-:Y:S01]  /*4d20*/  LOP3.LUT R33, R75, 0x7ff00000, RZ, 0xc0, !PT ;  /* 0x7ff000004b217812 */ /* 0x000fe200078ec0ff */
[----:B------:R-:W-:Y:S01]  /*4d30*/  IMAD.MOV.U32 R76, RZ, RZ, R78 ;  /* 0x000000ffff4c7224 */ /* 0x000fe200078e004e */
[C---:B------:R-:W-:Y:S01]  /*4d40*/  FSETP.GEU.AND P0, PT, |R77|.reuse, 1.469367938527859385e-39, PT ;  /* 0x001000004d00780b */ /* 0x040fe20003f0e200 */
[----:B------:R-:W-:Y:S01]  /*4d50*/  IMAD.MOV.U32 R80, RZ, RZ, R74 ;  /* 0x000000ffff507224 */ /* 0x000fe200078e004a */
[----:B------:R-:W-:Y:S01]  /*4d60*/  LOP3.LUT R79, R77, 0x800fffff, RZ, 0xc0, !PT ;  /* 0x800fffff4d4f7812 */ /* 0x000fe200078ec0ff */
[----:B------:R-:W-:Y:S03]  /*4d70*/  BSSY.RECONVERGENT B0, `(.L_x_52) ;  /* 0x0000050000007945 */ /* 0x000fe60003800200 */
[----:B------:R-:W-:-:S03]  /*4d80*/  LOP3.LUT R79, R79, 0x3ff00000, RZ, 0xfc, !PT ;  /* 0x3ff000004f4f7812 */ /* 0x000fc600078efcff */
[----:B------:R-:W-:Y:S01]  /*4d90*/  @!P2 LOP3.LUT R36, R77, 0x7ff00000, RZ, 0xc0, !PT ;  /* 0x7ff000004d24a812 */ /* 0x000fe200078ec0ff */
[----:B------:R-:W-:-:S03]  /*4da0*/  @!P2 IMAD.MOV.U32 R86, RZ, RZ, RZ ;  /* 0x000000ffff56a224 */ /* 0x000fc600078e00ff */
[----:B------:R-:W-:Y:S01]  /*4db0*/  @!P2 ISETP.GE.U32.AND P3, PT, R33, R36, PT ;  /* 0x000000242100a20c */ /* 0x000fe20003f66070 */
[----:B------:R-:W-:Y:S01]  /*4dc0*/  @!P0 DMUL R78, R76, 8.98846567431157953865e+307 ;  /* 0x7fe000004c4e8828 */ /* 0x000fe20000000000 */
[----:B------:R-:W-:Y:S02]  /*4dd0*/  LOP3.LUT R36, R77, 0x7ff00000, RZ, 0xc0, !PT ;  /* 0x7ff000004d247812 */ /* 0x000fe400078ec0ff */
[----:B------:R-:W-:Y:S02]  /*4de0*/  @!P2 SEL R37, R35, 0x63400000, !P3 ;  /* 0x634000002325a807 */ /* 0x000fe40005800000 */
[----:B------:R-:W-:Y:S02]  /*4df0*/  ISETP.GE.U32.AND P1, PT, R33, R36, PT ;  /* 0x000000242100720c */ /* 0x000fe40003f26070 */
[----:B------:R-:W-:Y:S02]  /*4e00*/  @!P2 LOP3.LUT R37, R37, 0x80000000, R75, 0xf8, !PT ;  /* 0x800000002525a812 */ /* 0x000fe400078ef84b */
[----:B------:R-:W-:-:S02]  /*4e10*/  SEL R81, R35, 0x63400000, !P1 ;  /* 0x6340000023517807 */ /* 0x000fc40004800000 */
[----:B------:R-:W-:Y:S01]  /*4e20*/  @!P2 LOP3.LUT R87, R37, 0x100000, RZ, 0xfc, !PT ;  /* 0x001000002557a812 */ /* 0x000fe200078efcff */
[----:B------:R-:W-:Y:S01]  /*4e30*/  IMAD.MOV.U32 R37, RZ, RZ, R33 ;  /* 0x000000ffff257224 */ /* 0x000fe200078e0021 */
[----:B------:R-:W-:Y:S02]  /*4e40*/  LOP3.LUT R81, R81, 0x800fffff, R75, 0xf8, !PT ;  /* 0x800fffff51517812 */ /* 0x000fe400078ef84b */
[----:B------:R-:W-:-:S04]  /*4e50*/  @!P0 LOP3.LUT R36, R79, 0x7ff00000, RZ, 0xc0, !PT ;  /* 0x7ff000004f248812 */ /* 0x000fc800078ec0ff */
[----:B------:R-:W-:Y:S01]  /*4e60*/  @!P2 DFMA R80, R80, 2, -R86 ;  /* 0x400000005050a82b */ /* 0x000fe20000000856 */
[----:B------:R-:W0:Y:S01]  /*4e70*/  MUFU.RCP64H R87, R79 ;  /* 0x0000004f00577308 */ /* 0x000e220000001800 */
[----:B------:R-:W-:-:S08]  /*4e80*/  IMAD.MOV.U32 R86, RZ, RZ, 0x1 ;  /* 0x00000001ff567424 */ /* 0x000fd000078e00ff */
[----:B------:R-:W-:Y:S01]  /*4e90*/  @!P2 LOP3.LUT R37, R81, 0x7ff00000, RZ, 0xc0, !PT ;  /* 0x7ff000005125a812 */ /* 0x000fe200078ec0ff */
[----:B0-----:R-:W-:-:S08]  /*4ea0*/  DFMA R88, R86, -R78, 1 ;  /* 0x3ff000005658742b */ /* 0x001fd0000000084e */
[----:B------:R-:W-:-:S08]  /*4eb0*/  DFMA R88, R88, R88, R88 ;  /* 0x000000585858722b */ /* 0x000fd00000000058 */
[----:B------:R-:W-:-:S08]  /*4ec0*/  DFMA R88, R86, R88, R86 ;  /* 0x000000585658722b */ /* 0x000fd00000000056 */
[----:B------:R-:W-:-:S08]  /*4ed0*/  DFMA R86, R88, -R78, 1 ;  /* 0x3ff000005856742b */ /* 0x000fd0000000084e */
[----:B------:R-:W-:-:S08]  /*4ee0*/  DFMA R86, R88, R86, R88 ;  /* 0x000000565856722b */ /* 0x000fd00000000058 */
[----:B------:R-:W-:-:S08]  /*4ef0*/  DMUL R88, R86, R80 ;  /* 0x0000005056587228 */ /* 0x000fd00000000000 */
[----:B------:R-:W-:-:S08]  /*4f00*/  DFMA R90, R88, -R78, R80 ;  /* 0x8000004e585a722b */ /* 0x000fd00000000050 */
[----:B------:R-:W-:Y:S01]  /*4f10*/  DFMA R90, R86, R90, R88 ;  /* 0x0000005a565a722b */ /* 0x000fe20000000058 */
[----:B------:R-:W-:-:S05]  /*4f20*/  VIADD R86, R37, 0xffffffff ;  /* 0xffffffff25567836 */ /* 0x000fca0000000000 */
[----:B------:R-:W-:Y:S01]  /*4f30*/  ISETP.GT.U32.AND P0, PT, R86, 0x7feffffe, PT ;  /* 0x7feffffe5600780c */ /* 0x000fe20003f04070 */
[----:B------:R-:W-:-:S05]  /*4f40*/  VIADD R86, R36, 0xffffffff ;  /* 0xffffffff24567836 */ /* 0x000fca0000000000 */
[----:B------:R-:W-:-:S13]  /*4f50*/  ISETP.GT.U32.OR P0, PT, R86, 0x7feffffe, P0 ;  /* 0x7feffffe5600780c */ /* 0x000fda0000704470 */
[----:B------:R-:W-:Y:S05]  /*4f60*/  @P0 BRA `(.L_x_53) ;  /* 0x00000000006c0947 */ /* 0x000fea0003800000 */
[----:B------:R-:W-:-:S04]  /*4f70*/  LOP3.LUT R36, R77, 0x7ff00000, RZ, 0xc0, !PT ;  /* 0x7ff000004d247812 */ /* 0x000fc800078ec0ff */
[CC--:B------:R-:W-:Y:S02]  /*4f80*/  ISETP.GE.U32.AND P0, PT, R33.reuse, R36.reuse, PT ;  /* 0x000000242100720c */ /* 0x0c0fe40003f06070 */
[----:B------:R-:W-:Y:S02]  /*4f90*/  VIADDMNMX R33, R33, -R36, 0xb9600000, !PT ;  /* 0xb960000021217446 */ /* 0x000fe40007800924 */
[----:B------:R-:W-:Y:S02]  /*4fa0*/  SEL R36, R35, 0x63400000, !P0 ;  /* 0x6340000023247807 */ /* 0x000fe40004000000 */
[----:B------:R-:W-:-:S05]  /*4fb0*/  VIMNMX R33, PT, PT, R33, 0x46a00000, PT ;  /* 0x46a0000021217848 */ /* 0x000fca0003fe0100 */
[----:B------:R-:W-:Y:S02]  /*4fc0*/  IMAD.IADD R33, R33, 0x1, -R36 ;  /* 0x0000000121217824 */ /* 0x000fe400078e0a24 */
[----:B------:R-:W-:Y:S02]  /*4fd0*/  IMAD.MOV.U32 R36, RZ, RZ, RZ ;  /* 0x000000ffff247224 */ /* 0x000fe400078e00ff */
[----:B------:R-:W-:-:S06]  /*4fe0*/  VIADD R37, R33, 0x7fe00000 ;  /* 0x7fe0000021257836 */ /* 0x000fcc0000000000 */
[----:B------:R-:W-:-:S10]  /*4ff0*/  DMUL R86, R90, R36 ;  /* 0x000000245a567228 */ /* 0x000fd40000000000 */
[----:B------:R-:W-:-:S13]  /*5000*/  FSETP.GTU.AND P0, PT, |R87|, 1.469367938527859385e-39, PT ;  /* 0x001000005700780b */ /* 0x000fda0003f0c200 */
[----:B------:R-:W-:Y:S05]  /*5010*/  @P0 BRA `(.L_x_54) ;  /* 0x0000000000940947 */ /* 0x000fea0003800000 */
[----:B------:R-:W-:Y:S01]  /*5020*/  DFMA R78, R90, -R78, R80 ;  /* 0x8000004e5a4e722b */ /* 0x000fe20000000050 */
[----:B------:R-:W-:-:S09]  /*5030*/  IMAD.MOV.U32 R74, RZ, RZ, RZ ;  /* 0x000000ffff4a7224 */ /* 0x000fd200078e00ff */
[C---:B------:R-:W-:Y:S02]  /*5040*/  FSETP.NEU.AND P0, PT, R79.reuse, RZ, PT ;  /* 0x000000ff4f00720b */ /* 0x040fe40003f0d000 */
[----:B------:R-:W-:-:S04]  /*5050*/  LOP3.LUT R76, R79, 0x80000000, R77, 0x48, !PT ;  /* 0x800000004f4c7812 */ /* 0x000fc800078e484d */
[----:B------:R-:W-:-:S07]  /*5060*/  LOP3.LUT R75, R76, R37, RZ, 0xfc, !PT ;  /* 0x000000254c4b7212 */ /* 0x000fce00078efcff */
[----:B------:R-:W-:Y:S05]  /*5070*/  @!P0 BRA `(.L_x_54) ;  /* 0x00000000007c8947 */ /* 0x000fea0003800000 */
[----:B------:R-:W-:Y:S01]  /*5080*/  IMAD.MOV R37, RZ, RZ, -R33 ;  /* 0x000000ffff257224 */ /* 0x000fe200078e0a21 */
[----:B------:R-:W-:Y:S01]  /*5090*/  IADD3 R33, PT, PT, -R33, -0x43300000, RZ ;  /* 0xbcd0000021217810 */ /* 0x000fe20007ffe1ff */
[----:B------:R-:W-:-:S06]  /*50a0*/  IMAD.MOV.U32 R36, RZ, RZ, RZ ;  /* 0x000000ffff247224 */ /* 0x000fcc00078e00ff */
[----:B------:R-:W-:Y:S02]  /*50b0*/  DFMA R36, R86, -R36, R90 ;  /* 0x800000245624722b */ /* 0x000fe4000000005a */
[----:B------:R-:W-:-:S08]  /*50c0*/  DMUL.RP R90, R90, R74 ;  /* 0x0000004a5a5a7228 */ /* 0x000fd00000008000 */
[----:B------:R-:W-:Y:S02]  /*50d0*/  FSETP.NEU.AND P0, PT, |R37|, R33, PT ;  /* 0x000000212500720b */ /* 0x000fe40003f0d200 */
[----:B------:R-:W-:Y:S02]  /*50e0*/  LOP3.LUT R33, R91, R76, RZ, 0x3c, !PT ;  /* 0x0000004c5b217212 */ /* 0x000fe400078e3cff */
[----:B------:R-:W-:Y:S02]  /*50f0*/  FSEL R86, R90, R86, !P0 ;  /* 0x000000565a567208 */ /* 0x000fe40004000000 */
[----:B------:R-:W-:Y:S01]  /*5100*/  FSEL R87, R33, R87, !P0 ;  /* 0x0000005721577208 */ /* 0x000fe20004000000 */
[----:B------:R-:W-:Y:S06]  /*5110*/  BRA `(.L_x_54) ;  /* 0x0000000000547947 */ /* 0x000fec0003800000 */
.L_x_53:
[----:B------:R-:W-:-:S14]  /*5120*/  DSETP.NAN.AND P0, PT, R74, R74, PT ;  /* 0x0000004a4a00722a */ /* 0x000fdc0003f08000 */
[----:B------:R-:W-:Y:S05]  /*5130*/  @P0 BRA `(.L_x_55) ;  /* 0x0000000000440947 */ /* 0x000fea0003800000 */
[----:B------:R-:W-:-:S14]  /*5140*/  DSETP.NAN.AND P0, PT, R76, R76, PT ;  /* 0x0000004c4c00722a */ /* 0x000fdc0003f08000 */
[----:B------:R-:W-:Y:S05]  /*5150*/  @P0 BRA `(.L_x_56) ;  /* 0x0000000000300947 */ /* 0x000fea0003800000 */
[----:B------:R-:W-:Y:S01]  /*5160*/  ISETP.NE.AND P0, PT, R37, R36, PT ;  /* 0x000000242500720c */ /* 0x000fe20003f05270 */
[----:B------:R-:W-:Y:S02]  /*5170*/  IMAD.MOV.U32 R86, RZ, RZ, 0x0 ;  /* 0x00000000ff567424 */ /* 0x000fe400078e00ff */
[----:B------:R-:W-:-:S10]  /*5180*/  IMAD.MOV.U32 R87, RZ, RZ, -0x80000 ;  /* 0xfff80000ff577424 */ /* 0x000fd400078e00ff */
[----:B------:R-:W-:Y:S05]  /*5190*/  @!P0 BRA `(.L_x_54) ;  /* 0x0000000000348947 */ /* 0x000fea0003800000 */
[----:B------:R-:W-:Y:S02]  /*51a0*/  ISETP.NE.AND P0, PT, R37, 0x7ff00000, PT ;  /* 0x7ff000002500780c */ /* 0x000fe40003f05270 */
[----:B------:R-:W-:Y:S02]  /*51b0*/  LOP3.LUT R87, R75, 0x80000000, R77, 0x48, !PT ;  /* 0x800000004b577812 */ /* 0x000fe400078e484d */
[----:B------:R-:W-:-:S13]  /*51c0*/  ISETP.EQ.OR P0, PT, R36, RZ, !P0 ;  /* 0x000000ff2400720c */ /* 0x000fda0004702670 */
[----:B------:R-:W-:Y:S01]  /*51d0*/  @P0 LOP3.LUT R33, R87, 0x7ff00000, RZ, 0xfc, !PT ;  /* 0x7ff0000057210812 */ /* 0x000fe200078efcff */
[----:B------:R-:W-:Y:S02]  /*51e0*/  @!P0 IMAD.MOV.U32 R86, RZ, RZ, RZ ;  /* 0x000000ffff568224 */ /* 0x000fe400078e00ff */
[----:B------:R-:W-:Y:S02]  /*51f0*/  @P0 IMAD.MOV.U32 R86, RZ, RZ, RZ ;  /* 0x000000ffff560224 */ /* 0x000fe400078e00ff */
[----:B------:R-:W-:Y:S01]  /*5200*/  @P0 IMAD.MOV.U32 R87, RZ, RZ, R33 ;  /* 0x000000ffff570224 */ /* 0x000fe200078e0021 */
[----:B------:R-:W-:Y:S06]  /*5210*/  BRA `(.L_x_54) ;  /* 0x0000000000147947 */ /* 0x000fec0003800000 */
.L_x_56:
[----:B------:R-:W-:Y:S01]  /*5220*/  LOP3.LUT R87, R77, 0x80000, RZ, 0xfc, !PT ;  /* 0x000800004d577812 */ /* 0x000fe200078efcff */
[----:B------:R-:W-:Y:S01]  /*5230*/  IMAD.MOV.U32 R86, RZ, RZ, R76 ;  /* 0x000000ffff567224 */ /* 0x000fe200078e004c */
[----:B------:R-:W-:Y:S06]  /*5240*/  BRA `(.L_x_54) ;  /* 0x0000000000087947 */ /* 0x000fec0003800000 */
.L_x_55:
[----:B------:R-:W-:Y:S01]  /*5250*/  LOP3.LUT R87, R75, 0x80000, RZ, 0xfc, !PT ;  /* 0x000800004b577812 */ /* 0x000fe200078efcff */
[----:B------:R-:W-:-:S07]  /*5260*/  IMAD.MOV.U32 R86, RZ, RZ, R74 ;  /* 0x000000ffff567224 */ /* 0x000fce00078e004a */
.L_x_54:
[----:B------:R-:W-:Y:S05]  /*5270*/  BSYNC.RECONVERGENT B0 ;  /* 0x0000000000007941 */ /* 0x000fea0003800200 */
.L_x_52:
[----:B------:R-:W-:-:S04]  /*5280*/  IMAD.MOV.U32 R35, RZ, RZ, 0x0 ;  /* 0x00000000ff237424 */ /* 0x000fc800078e00ff */
[----:B------:R-:W-:Y:S05]  /*5290*/  RET.REL.NODEC R34 `(_Z11create_panoPfP4int4P6float4PjS4_S4_S4_S4_S4_S4_) ;  /* 0xffffffac22587950 */ /* 0x000fea0003c3ffff */
        .weak           $__internal_1_$__cuda_sm20_sqrt_rn_f32_slowpath
        .type           $__internal_1_$__cuda_sm20_sqrt_rn_f32_slowpath,@function
        .size           $__internal_1_$__cuda_sm20_sqrt_rn_f32_slowpath,($__internal_2_$__cuda_sm3x_div_rn_noftz_f32_slowpath - $__internal_1_$__cuda_sm20_sqrt_rn_f32_slowpath)
$__internal_1_$__cuda_sm20_sqrt_rn_f32_slowpath:
[----:B------:R-:W-:-:S13]  /*52a0*/  LOP3.LUT P0, RZ, R5, 0x7fffffff, RZ, 0xc0, !PT ;  /* 0x7fffffff05ff7812 */ /* 0x000fda000780c0ff */
[----:B------:R-:W-:Y:S05]  /*52b0*/  @!P0 BRA `(.L_x_57) ;  /* 0x0000000000448947 */ /* 0x000fea0003800000 */
[----:B------:R-:W-:Y:S01]  /*52c0*/  FSETP.GEU.FTZ.AND P0, PT, R5, RZ, PT ;  /* 0x000000ff0500720b */ /* 0x000fe20003f1e000 */
[----:B------:R-:W-:-:S12]  /*52d0*/  IMAD.MOV.U32 R3, RZ, RZ, R5 ;  /* 0x000000ffff037224 */ /* 0x000fd800078e0005 */
[----:B------:R-:W-:Y:S01]  /*52e0*/  @!P0 IMAD.MOV.U32 R5, RZ, RZ, 0x7fffffff ;  /* 0x7fffffffff058424 */ /* 0x000fe200078e00ff */
[----:B------:R-:W-:Y:S06]  /*52f0*/  @!P0 BRA `(.L_x_57) ;  /* 0x0000000000348947 */ /* 0x000fec0003800000 */
[----:B------:R-:W-:-:S13]  /*5300*/  FSETP.GTU.FTZ.AND P0, PT, |R3|, +INF , PT ;  /* 0x7f8000000300780b */ /* 0x000fda0003f1c200 */
[----:B------:R-:W-:Y:S01]  /*5310*/  @P0 FADD.FTZ R5, R3, 1 ;  /* 0x3f80000003050421 */ /* 0x000fe20000010000 */
[----:B------:R-:W-:Y:S06]  /*5320*/  @P0 BRA `(.L_x_57) ;  /* 0x0000000000280947 */ /* 0x000fec0003800000 */
[----:B------:R-:W-:-:S13]  /*5330*/  FSETP.NEU.FTZ.AND P0, PT, |R3|, +INF , PT ;  /* 0x7f8000000300780b */ /* 0x000fda0003f1d200 */
[----:B------:R-:W-:-:S04]  /*5340*/  @P0 FFMA R6, R3, 1.84467440737095516160e+19, RZ ;  /* 0x5f80000003060823 */ /* 0x000fc800000000ff */
[----:B------:R-:W0:Y:S02]  /*5350*/  @P0 MUFU.RSQ R5, R6 ;  /* 0x0000000600050308 */ /* 0x000e240000001400 */
[----:B0-----:R-:W-:Y:S01]  /*5360*/  @P0 FMUL.FTZ R9, R6, R5 ;  /* 0x0000000506090220 */ /* 0x001fe20000410000 */
[----:B------:R-:W-:Y:S01]  /*5370*/  @P0 FMUL.FTZ R10, R5, 0.5 ;  /* 0x3f000000050a0820 */ /* 0x000fe20000410000 */
[----:B------:R-:W-:Y:S02]  /*5380*/  @!P0 IMAD.MOV.U32 R5, RZ, RZ, R3 ;  /* 0x000000ffff058224 */ /* 0x000fe400078e0003 */
[----:B------:R-:W-:-:S04]  /*5390*/  @P0 FADD.FTZ R8, -R9, -RZ ;  /* 0x800000ff09080221 */ /* 0x000fc80000010100 */
[----:B------:R-:W-:-:S04]  /*53a0*/  @P0 FFMA R8, R9, R8, R6 ;  /* 0x0000000809080223 */ /* 0x000fc80000000006 */
[----:B------:R-:W-:-:S04]  /*53b0*/  @P0 FFMA R8, R8, R10, R9 ;  /* 0x0000000a08080223 */ /* 0x000fc80000000009 */
[----:B------:R-:W-:-:S07]  /*53c0*/  @P0 FMUL.FTZ R5, R8, 2.3283064365386962891e-10 ;  /* 0x2f80000008050820 */ /* 0x000fce0000410000 */
.L_x_57:
[----:B------:R-:W-:Y:S02]  /*53d0*/  IMAD.MOV.U32 R8, RZ, RZ, R11 ;  /* 0x000000ffff087224 */ /* 0x000fe400078e000b */
[----:B------:R-:W-:-:S04]  /*53e0*/  IMAD.MOV.U32 R9, RZ, RZ, 0x0 ;  /* 0x00000000ff097424 */ /* 0x000fc800078e00ff */
[----:B------:R-:W-:Y:S05]  /*53f0*/  RET.REL.NODEC R8 `(_Z11create_panoPfP4int4P6float4PjS4_S4_S4_S4_S4_S4_) ;  /* 0xffffffac08007950 */ /* 0x000fea0003c3ffff */
        .weak           $__internal_2_$__cuda_sm3x_div_rn_noftz_f32_slowpath
        .type           $__internal_2_$__cuda_sm3x_div_rn_noftz_f32_slowpath,@function
        .size           $__internal_2_$__cuda_sm3x_div_rn_noftz_f32_slowpath,(.L_x_72 - $__internal_2_$__cuda_sm3x_div_rn_noftz_f32_slowpath)
$__internal_2_$__cuda_sm3x_div_rn_noftz_f32_slowpath:
[----:B------:R-:W-:Y:S01]  /*5400*/  SHF.R.U32.HI R9, RZ, 0x17, R6 ;  /* 0x00000017ff097819 */ /* 0x000fe20000011606 */
[----:B------:R-:W-:Y:S01]  /*5410*/  BSSY.RECONVERGENT B2, `(.L_x_58) ;  /* 0x0000062000027945 */ /* 0x000fe20003800200 */
[----:B------:R-:W-:Y:S02]  /*5420*/  SHF.R.U32.HI R8, RZ, 0x17, R3 ;  /* 0x00000017ff087819 */ /* 0x000fe40000011603 */
[----:B------:R-:W-:Y:S02]  /*5430*/  LOP3.LUT R15, R9, 0xff, RZ, 0xc0, !PT ;  /* 0x000000ff090f7812 */ /* 0x000fe400078ec0ff */
[----:B------:R-:W-:-:S03]  /*5440*/  LOP3.LUT R11, R8, 0xff, RZ, 0xc0, !PT ;  /* 0x000000ff080b7812 */ /* 0x000fc600078ec0ff */
[----:B------:R-:W-:Y:S02]  /*5450*/  VIADD R10, R15, 0xffffffff ;  /* 0xffffffff0f0a7836 */ /* 0x000fe40000000000 */
[----:B------:R-:W-:-:S03]  /*5460*/  VIADD R9, R11, 0xffffffff ;  /* 0xffffffff0b097836 */ /* 0x000fc60000000000 */
[----:B------:R-:W-:-:S04]  /*5470*/  ISETP.GT.U32.AND P0, PT, R10, 0xfd, PT ;  /* 0x000000fd0a00780c */ /* 0x000fc80003f04070 */
[----:B------:R-:W-:-:S13]  /*5480*/  ISETP.GT.U32.OR P0, PT, R9, 0xfd, P0 ;  /* 0x000000fd0900780c */ /* 0x000fda0000704470 */
[----:B------:R-:W-:Y:S01]  /*5490*/  @!P0 IMAD.MOV.U32 R8, RZ, RZ, RZ ;  /* 0x000000ffff088224 */ /* 0x000fe200078e00ff */
[----:B------:R-:W-:Y:S06]  /*54a0*/  @!P0 BRA `(.L_x_59) ;  /* 0x00000000005c8947 */ /* 0x000fec0003800000 */
[----:B------:R-:W-:Y:S02]  /*54b0*/  FSETP.GTU.FTZ.AND P0, PT, |R3|, +INF , PT ;  /* 0x7f8000000300780b */ /* 0x000fe40003f1c200 */
[----:B------:R-:W-:-:S04]  /*54c0*/  FSETP.GTU.FTZ.AND P1, PT, |R6|, +INF , PT ;  /* 0x7f8000000600780b */ /* 0x000fc80003f3c200 */
[----:B------:R-:W-:-:S13]  /*54d0*/  PLOP3.LUT P0, PT, P0, P1, PT, 0xf8, 0x8f ;  /* 0x00000000008f781c */ /* 0x000fda0000703f70 */
[----:B------:R-:W-:Y:S05]  /*54e0*/  @P0 BRA `(.L_x_60) ;  /* 0x00000004004c0947 */ /* 0x000fea0003800000 */
[----:B------:R-:W-:-:S13]  /*54f0*/  LOP3.LUT P0, RZ, R6, 0x7fffffff, R3, 0xc8, !PT ;  /* 0x7fffffff06ff7812 */ /* 0x000fda000780c803 */
[----:B------:R-:W-:Y:S05]  /*5500*/  @!P0 BRA `(.L_x_61) ;  /* 0x00000004003c8947 */ /* 0x000fea0003800000 */
[C---:B------:R-:W-:Y:S02]  /*5510*/  FSETP.NEU.FTZ.AND P1, PT, |R3|.reuse, +INF , PT ;  /* 0x7f8000000300780b */ /* 0x040fe40003f3d200 */
[----:B------:R-:W-:Y:S02]  /*5520*/  FSETP.NEU.FTZ.AND P2, PT, |R6|, +INF , PT ;  /* 0x7f8000000600780b */ /* 0x000fe40003f5d200 */
[----:B------:R-:W-:-:S11]  /*5530*/  FSETP.NEU.FTZ.AND P0, PT, |R3|, +INF , PT ;  /* 0x7f8000000300780b */ /* 0x000fd60003f1d200 */
[----:B------:R-:W-:Y:S05]  /*5540*/  @!P2 BRA !P1, `(.L_x_61) ;  /* 0x00000004002ca947 */ /* 0x000fea0004800000 */
[----:B------:R-:W-:-:S04]  /*5550*/  LOP3.LUT P1, RZ, R3, 0x7fffffff, RZ, 0xc0, !PT ;  /* 0x7fffffff03ff7812 */ /* 0x000fc8000782c0ff */
[----:B------:R-:W-:-:S13]  /*5560*/  PLOP3.LUT P1, PT, P2, P1, PT, 0x2f, 0xf2 ;  /* 0x0000000000f2781c */ /* 0x000fda0001722577 */
[----:B------:R-:W-:Y:S05]  /*5570*/  @P1 BRA `(.L_x_62) ;  /* 0x0000000400181947 */ /* 0x000fea0003800000 */
[----:B------:R-:W-:-:S04]  /*5580*/  LOP3.LUT P1, RZ, R6, 0x7fffffff, RZ, 0xc0, !PT ;  /* 0x7fffffff06ff7812 */ /* 0x000fc8000782c0ff */
[----:B------:R-:W-:-:S13]  /*5590*/  PLOP3.LUT P0, PT, P0, P1, PT, 0x2f, 0xf2 ;  /* 0x0000000000f2781c */ /* 0x000fda0000702577 */
[----:B------:R-:W-:Y:S05]  /*55a0*/  @P0 BRA `(.L_x_63) ;  /* 0x0000000400000947 */ /* 0x000fea0003800000 */
[----:B------:R-:W-:Y:S02]  /*55b0*/  ISETP.GE.AND P0, PT, R9, RZ, PT ;  /* 0x000000ff0900720c */ /* 0x000fe40003f06270 */
[----:B------:R-:W-:-:S11]  /*55c0*/  ISETP.GE.AND P1, PT, R10, RZ, PT ;  /* 0x000000ff0a00720c */ /* 0x000fd60003f26270 */
[----:B------:R-:W-:Y:S02]  /*55d0*/  @P0 IMAD.MOV.U32 R8, RZ, RZ, RZ ;  /* 0x000000ffff080224 */ /* 0x000fe400078e00ff */
[----:B------:R-:W-:Y:S01]  /*55e0*/  @!P0 FFMA R3, R3, 1.84467440737095516160e+19, RZ ;  /* 0x5f80000003038823 */ /* 0x000fe200000000ff */
[----:B------:R-:W-:Y:S02]  /*55f0*/  @!P0 IMAD.MOV.U32 R8, RZ, RZ, -0x40 ;  /* 0xffffffc0ff088424 */ /* 0x000fe400078e00ff */
[----:B------:R-:W-:Y:S02]  /*5600*/  @!P1 FFMA R6, R6, 1.84467440737095516160e+19, RZ ;  /* 0x5f80000006069823 */ /* 0x000fe400000000ff */
[----:B------:R-:W-:-:S07]  /*5610*/  @!P1 VIADD R8, R8, 0x40 ;  /* 0x0000004008089836 */ /* 0x000fce0000000000 */
.L_x_59:
[----:B------:R-:W-:Y:S01]  /*5620*/  LEA R9, R15, 0xc0800000, 0x17 ;  /* 0xc08000000f097811 */ /* 0x000fe200078eb8ff */
[----:B------:R-:W-:Y:S04]  /*5630*/  BSSY.RECONVERGENT B3, `(.L_x_64) ;  /* 0x0000036000037945 */ /* 0x000fe80003800200 */
[----:B------:R-:W-:Y:S02]  /*5640*/  IMAD.IADD R9, R6, 0x1, -R9 ;  /* 0x0000000106097824 */ /* 0x000fe400078e0a09 */
[----:B------:R-:W-:Y:S02]  /*5650*/  VIADD R6, R11, 0xffffff81 ;  /* 0xffffff810b067836 */ /* 0x000fe40000000000 */
[----:B------:R0:W1:Y:S01]  /*5660*/  MUFU.RCP R10, R9 ;  /* 0x00000009000a7308 */ /* 0x0000620000001000 */
[----:B------:R-:W-:Y:S01]  /*5670*/  FADD.FTZ R12, -R9, -RZ ;  /* 0x800000ff090c7221 */ /* 0x000fe20000010100 */
[C---:B------:R-:W-:Y:S01]  /*5680*/  IMAD R3, R6.reuse, -0x800000, R3 ;  /* 0xff80000006037824 */ /* 0x040fe200078e0203 */
[----:B0-----:R-:W-:-:S05]  /*5690*/  IADD3 R9, PT, PT, R6, 0x7f, -R15 ;  /* 0x0000007f06097810 */ /* 0x001fca0007ffe80f */
[----:B------:R-:W-:Y:S02]  /*56a0*/  IMAD.IADD R9, R9, 0x1, R8 ;  /* 0x0000000109097824 */ /* 0x000fe400078e0208 */
[----:B-1----:R-:W-:-:S04]  /*56b0*/  FFMA R11, R10, R12, 1 ;  /* 0x3f8000000a0b7423 */ /* 0x002fc8000000000c */
[----:B------:R-:W-:-:S04]  /*56c0*/  FFMA R17, R10, R11, R10 ;  /* 0x0000000b0a117223 */ /* 0x000fc8000000000a */
[----:B------:R-:W-:-:S04]  /*56d0*/  FFMA R10, R3, R17, RZ ;  /* 0x00000011030a7223 */ /* 0x000fc800000000ff */
[----:B------:R-:W-:-:S04]  /*56e0*/  FFMA R11, R12, R10, R3 ;  /* 0x0000000a0c0b7223 */ /* 0x000fc80000000003 */
[----:B------:R-:W-:-:S04]  /*56f0*/  FFMA R14, R17, R11, R10 ;  /* 0x0000000b110e7223 */ /* 0x000fc8000000000a */
[----:B------:R-:W-:-:S04]  /*5700*/  FFMA R11, R12, R14, R3 ;  /* 0x0000000e0c0b7223 */ /* 0x000fc80000000003 */
[----:B------:R-:W-:-:S05]  /*5710*/  FFMA R10, R17, R11, R14 ;  /* 0x0000000b110a7223 */ /* 0x000fca000000000e */
[----:B------:R-:W-:-:S04]  /*5720*/  SHF.R.U32.HI R3, RZ, 0x17, R10 ;  /* 0x00000017ff037819 */ /* 0x000fc8000001160a */
[----:B------:R-:W-:-:S05]  /*5730*/  LOP3.LUT R3, R3, 0xff, RZ, 0xc0, !PT ;  /* 0x000000ff03037812 */ /* 0x000fca00078ec0ff */
[----:B------:R-:W-:-:S04]  /*5740*/  IMAD.IADD R12, R3, 0x1, R9 ;  /* 0x00000001030c7824 */ /* 0x000fc800078e0209 */
[----:B------:R-:W-:-:S05]  /*5750*/  VIADD R3, R12, 0xffffffff ;  /* 0xffffffff0c037836 */ /* 0x000fca0000000000 */
[----:B------:R-:W-:-:S13]  /*5760*/  ISETP.GE.U32.AND P0, PT, R3, 0xfe, PT ;  /* 0x000000fe0300780c */ /* 0x000fda0003f06070 */
[----:B------:R-:W-:Y:S05]  /*5770*/  @!P0 BRA `(.L_x_65) ;  /* 0x0000000000808947 */ /* 0x000fea0003800000 */
[----:B------:R-:W-:-:S13]  /*5780*/  ISETP.GT.AND P0, PT, R12, 0xfe, PT ;  /* 0x000000fe0c00780c */ /* 0x000fda0003f04270 */
[----:B------:R-:W-:Y:S05]  /*5790*/  @P0 BRA `(.L_x_66) ;  /* 0x00000000006c0947 */ /* 0x000fea0003800000 */
[----:B------:R-:W-:-:S13]  /*57a0*/  ISETP.GE.AND P0, PT, R12, 0x1, PT ;  /* 0x000000010c00780c */ /* 0x000fda0003f06270 */
[----:B------:R-:W-:Y:S05]  /*57b0*/  @P0 BRA `(.L_x_67) ;  /* 0x0000000000740947 */ /* 0x000fea0003800000 */
[----:B------:R-:W-:Y:S02]  /*57c0*/  ISETP.GE.AND P0, PT, R12, -0x18, PT ;  /* 0xffffffe80c00780c */ /* 0x000fe40003f06270 */
[----:B------:R-:W-:-:S11]  /*57d0*/  LOP3.LUT R10, R10, 0x80000000, RZ, 0xc0, !PT ;  /* 0x800000000a0a7812 */ /* 0x000fd600078ec0ff */
[----:B------:R-:W-:Y:S05]  /*57e0*/  @!P0 BRA `(.L_x_67) ;  /* 0x0000000000688947 */ /* 0x000fea0003800000 */
[CCC-:B------:R-:W-:Y:S01]  /*57f0*/  FFMA.RZ R3, R17.reuse, R11.reuse, R14.reuse ;  /* 0x0000000b11037223 */ /* 0x1c0fe2000000c00e */
[C---:B------:R-:W-:Y:S02]  /*5800*/  VIADD R9, R12.reuse, 0x20 ;  /* 0x000000200c097836 */ /* 0x040fe40000000000 */
[-CC-:B------:R-:W-:Y:S01]  /*5810*/  FFMA.RM R6, R17, R11.reuse, R14.reuse ;  /* 0x0000000b11067223 */ /* 0x180fe2000000400e */
[C---:B------:R-:W-:Y:S02]  /*5820*/  ISETP.NE.AND P2, PT, R12.reuse, RZ, PT ;  /* 0x000000ff0c00720c */ /* 0x040fe40003f45270 */
[----:B------:R-:W-:Y:S01]  /*5830*/  LOP3.LUT R8, R3, 0x7fffff, RZ, 0xc0, !PT ;  /* 0x007fffff03087812 */ /* 0x000fe200078ec0ff */
[----:B------:R-:W-:Y:S01]  /*5840*/  FFMA.RP R3, R17, R11, R14 ;  /* 0x0000000b11037223 */ /* 0x000fe2000000800e */
[----:B------:R-:W-:Y:S01]  /*5850*/  IMAD.MOV R11, RZ, RZ, -R12 ;  /* 0x000000ffff0b7224 */ /* 0x000fe200078e0a0c */
[----:B------:R-:W-:Y:S02]  /*5860*/  ISETP.NE.AND P1, PT, R12, RZ, PT ;  /* 0x000000ff0c00720c */ /* 0x000fe40003f25270 */
[----:B------:R-:W-:-:S02]  /*5870*/  LOP3.LUT R8, R8, 0x800000, RZ, 0xfc, !PT ;  /* 0x0080000008087812 */ /* 0x000fc400078efcff */
[----:B------:R-:W-:Y:S02]  /*5880*/  FSETP.NEU.FTZ.AND P0, PT, R3, R6, PT ;  /* 0x000000060300720b */ /* 0x000fe40003f1d000 */
[----:B------:R-:W-:Y:S02]  /*5890*/  SHF.L.U32 R9, R8, R9, RZ ;  /* 0x0000000908097219 */ /* 0x000fe400000006ff */
[----:B------:R-:W-:Y:S02]  /*58a0*/  SEL R3, R11, RZ, P2 ;  /* 0x000000ff0b037207 */ /* 0x000fe40001000000 */
[----:B------:R-:W-:Y:S02]  /*58b0*/  ISETP.NE.AND P1, PT, R9, RZ, P1 ;  /* 0x000000ff0900720c */ /* 0x000fe40000f25270 */
[----:B------:R-:W-:Y:S02]  /*58c0*/  SHF.R.U32.HI R3, RZ, R3, R8 ;  /* 0x00000003ff037219 */ /* 0x000fe40000011608 */
[----:B------:R-:W-:-:S02]  /*58d0*/  PLOP3.LUT P0, PT, P0, P1, PT, 0xf8, 0x8f ;  /* 0x00000000008f781c */ /* 0x000fc40000703f70 */
[----:B------:R-:W-:Y:S02]  /*58e0*/  SHF.R.U32.HI R9, RZ, 0x1, R3 ;  /* 0x00000001ff097819 */ /* 0x000fe40000011603 */
[----:B------:R-:W-:-:S04]  /*58f0*/  SEL R6, RZ, 0x1, !P0 ;  /* 0x00000001ff067807 */ /* 0x000fc80004000000 */
[----:B------:R-:W-:-:S04]  /*5900*/  LOP3.LUT R6, R6, 0x1, R9, 0xf8, !PT ;  /* 0x0000000106067812 */ /* 0x000fc800078ef809 */
[----:B------:R-:W-:-:S05]  /*5910*/  LOP3.LUT R6, R6, R3, RZ, 0xc0, !PT ;  /* 0x0000000306067212 */ /* 0x000fca00078ec0ff */
[----:B------:R-:W-:-:S05]  /*5920*/  IMAD.IADD R9, R9, 0x1, R6 ;  /* 0x0000000109097824 */ /* 0x000fca00078e0206 */
[----:B------:R-:W-:Y:S01]  /*5930*/  LOP3.LUT R10, R9, R10, RZ, 0xfc, !PT ;  /* 0x0000000a090a7212 */ /* 0x000fe200078efcff */
[----:B------:R-:W-:Y:S06]  /*5940*/  BRA `(.L_x_67) ;  /* 0x0000000000107947 */ /* 0x000fec0003800000 */
.L_x_66:
[----:B------:R-:W-:-:S04]  /*5950*/  LOP3.LUT R10, R10, 0x80000000, RZ, 0xc0, !PT ;  /* 0x800000000a0a7812 */ /* 0x000fc800078ec0ff */
[----:B------:R-:W-:Y:S01]  /*5960*/  LOP3.LUT R10, R10, 0x7f800000, RZ, 0xfc, !PT ;  /* 0x7f8000000a0a7812 */ /* 0x000fe200078efcff */
[----:B------:R-:W-:Y:S06]  /*5970*/  BRA `(.L_x_67) ;  /* 0x0000000000047947 */ /* 0x000fec0003800000 */
.L_x_65:
[----:B------:R-:W-:-:S07]  /*5980*/  IMAD R10, R9, 0x800000, R10 ;  /* 0x00800000090a7824 */ /* 0x000fce00078e020a */
.L_x_67:
[----:B------:R-:W-:Y:S05]  /*5990*/  BSYNC.RECONVERGENT B3 ;  /* 0x0000000000037941 */ /* 0x000fea0003800200 */
.L_x_64:
[----:B------:R-:W-:Y:S05]  /*59a0*/  BRA `(.L_x_68) ;  /* 0x0000000000207947 */ /* 0x000fea0003800000 */
.L_x_63:
[----:B------:R-:W-:-:S04]  /*59b0*/  LOP3.LUT R3, R6, 0x80000000, R3, 0x48, !PT ;  /* 0x8000000006037812 */ /* 0x000fc800078e4803 */
[----:B------:R-:W-:Y:S01]  /*59c0*/  LOP3.LUT R10, R3, 0x7f800000, RZ, 0xfc, !PT ;  /* 0x7f800000030a7812 */ /* 0x000fe200078efcff */
[----:B------:R-:W-:Y:S06]  /*59d0*/  BRA `(.L_x_68) ;  /* 0x0000000000147947 */ /* 0x000fec0003800000 */
.L_x_62:
[----:B------:R-:W-:Y:S01]  /*59e0*/  LOP3.LUT R10, R6, 0x80000000, R3, 0x48, !PT ;  /* 0x80000000060a7812 */ /* 0x000fe200078e4803 */
[----:B------:R-:W-:Y:S06]  /*59f0*/  BRA `(.L_x_68) ;  /* 0x00000000000c7947 */ /* 0x000fec0003800000 */
.L_x_61:
[----:B------:R-:W0:Y:S01]  /*5a00*/  MUFU.RSQ R10, -QNAN ;  /* 0xffc00000000a7908 */ /* 0x000e220000001400 */
[----:B------:R-:W-:Y:S05]  /*5a10*/  BRA `(.L_x_68) ;  /* 0x0000000000047947 */ /* 0x000fea0003800000 */
.L_x_60:
[----:B------:R-:W-:-:S07]  /*5a20*/  FADD.FTZ R10, R3, R6 ;  /* 0x00000006030a7221 */ /* 0x000fce0000010000 */
.L_x_68:
[----:B------:R-:W-:Y:S05]  /*5a30*/  BSYNC.RECONVERGENT B2 ;  /* 0x0000000000027941 */ /* 0x000fea0003800200 */
.L_x_58:
[----:B------:R-:W-:Y:S02]  /*5a40*/  IMAD.MOV.U32 R8, RZ, RZ, R13 ;  /* 0x000000ffff087224 */ /* 0x000fe400078e000d */
[----:B------:R-:W-:-:S04]  /*5a50*/  IMAD.MOV.U32 R9, RZ, RZ, 0x0 ;  /* 0x00000000ff097424 */ /* 0x000fc800078e00ff */
[----:B0-----:R-:W-:Y:S05]  /*5a60*/  RET.REL.NODEC R8 `(_Z11create_panoPfP4int4P6float4PjS4_S4_S4_S4_S4_S4_) ;  /* 0xffffffa408647950 */ /* 0x001fea0003c3ffff */
.L_x_69:
[----:B------:R-:W-:-:S00]  /*5a70*/  BRA `(.L_x_69) ;  /* 0xfffffffc00fc7947 */ /* 0x000fc0000383ffff */
[----:B------:R-:W-:-:S00]  /*5a80*/  NOP ;  /* 0x0000000000007918 */ /* 0x000fc00000000000 */
[----:B------:R-:W-:-:S00]  /*5a90*/  NOP ;  /* 0x0000000000007918 */ /* 0x000fc00000000000 */
[----:B------:R-:W-:-:S00]  /*5aa0*/  NOP ;  /* 0x0000000000007918 */ /* 0x000fc00000000000 */
[----:B------:R-:W-:-:S00]  /*5ab0*/  NOP ;  /* 0x0000000000007918 */ /* 0x000fc00000000000 */
[----:B------:R-:W-:-:S00]  /*5ac0*/  NOP ;  /* 0x0000000000007918 */ /* 0x000fc00000000000 */
[----:B------:R-:W-:-:S00]  /*5ad0*/  NOP ;  /* 0x0000000000007918 */ /* 0x000fc00000000000 */
[----:B------:R-:W-:-:S00]  /*5ae0*/  NOP ;  /* 0x0000000000007918 */ /* 0x000fc00000000000 */
[----:B------:R-:W-:-:S00]  /*5af0*/  NOP ;  /* 0x0000000000007918 */ /* 0x000fc00000000000 */
.L_x_72:


//--------------------- .nv.shared.reserved.0     --------------------------
	.section	.nv.shared.reserved.0,"aw",@nobits
	.weak		__nv_reservedSMEM_offset_0_alias
	.size		__nv_reservedSMEM_offset_0_alias, 0, 64
	.other		__nv_reservedSMEM_offset_0_alias,@"STO_CUDA_RESERVED_SHARED STV_DEFAULT"
__nv_reservedSMEM_offset_0_alias:
	.zero		0
	.zero		64


//--------------------- .nv.constant0._Z11create_panoPfP4int4P6float4PjS4_S4_S4_S4_S4_S4_ --------------------------
	.section	.nv.constant0._Z11create_panoPfP4int4P6float4PjS4_S4_S4_S4_S4_S4_,"a",@progbits
	.sectionflags	@""
	.align	4
.nv.constant0._Z11create_panoPfP4int4P6float4PjS4_S4_S4_S4_S4_S4_:
	.zero		976


//--------------------- SYMBOLS --------------------------

	.type		.nv.reservedSmem.offset0,@object
	.size		.nv.reservedSmem.offset0,0x4
